//
// Generated by NVIDIA NVVM Compiler
//
// Compiler Build ID: CL-36424714
// Cuda compilation tools, release 13.0, V13.0.88
// Based on NVVM 20.0.0
//

.version 9.0
.target sm_100
.address_size 64

	// .globl	_Z24standardize_block_kernelIfEvPT_ii

.visible .entry _Z24standardize_block_kernelIfEvPT_ii(
	.param .u64 .ptr .align 1 _Z24standardize_block_kernelIfEvPT_ii_param_0,
	.param .u32 _Z24standardize_block_kernelIfEvPT_ii_param_1,
	.param .u32 _Z24standardize_block_kernelIfEvPT_ii_param_2
)
{
	.reg .pred 	%p<29>;
	.reg .b32 	%r<71>;
	.reg .b32 	%f<256>;
	.reg .b64 	%rd<56>;

	ld.param.u64 	%rd21, [_Z24standardize_block_kernelIfEvPT_ii_param_0];
	ld.param.u32 	%r48, [_Z24standardize_block_kernelIfEvPT_ii_param_1];
	ld.param.u32 	%r49, [_Z24standardize_block_kernelIfEvPT_ii_param_2];
	mov.u32 	%r50, %tid.x;
	mov.u32 	%r51, %ntid.x;
	mov.u32 	%r52, %ctaid.x;
	mad.lo.s32 	%r1, %r51, %r52, %r50;
	setp.ge.s32 	%p1, %r1, %r49;
	@%p1 bra 	$L__BB0_40;
	cvta.to.global.u64 	%rd1, %rd21;
	mul.lo.s32 	%r2, %r48, %r1;
	mul.wide.s32 	%rd22, %r2, 4;
	add.s64 	%rd2, %rd1, %rd22;
	setp.lt.s32 	%p2, %r48, 1;
	mov.f32 	%f246, 0f00000000;
	@%p2 bra 	$L__BB0_14;
	and.b32  	%r3, %r48, 15;
	setp.lt.u32 	%p3, %r48, 16;
	mov.f32 	%f246, 0f00000000;
	mov.b32 	%r58, 0;
	@%p3 bra 	$L__BB0_5;
	and.b32  	%r58, %r48, 2147483632;
	neg.s32 	%r56, %r58;
	add.s64 	%rd24, %rd22, %rd1;
	add.s64 	%rd50, %rd24, 32;
	mov.f32 	%f246, 0f00000000;
$L__BB0_4:
	.pragma "nounroll";
	ld.global.f32 	%f34, [%rd50+-32];
	add.f32 	%f35, %f246, %f34;
	ld.global.f32 	%f36, [%rd50+-28];
	add.f32 	%f37, %f35, %f36;
	ld.global.f32 	%f38, [%rd50+-24];
	add.f32 	%f39, %f37, %f38;
	ld.global.f32 	%f40, [%rd50+-20];
	add.f32 	%f41, %f39, %f40;
	ld.global.f32 	%f42, [%rd50+-16];
	add.f32 	%f43, %f41, %f42;
	ld.global.f32 	%f44, [%rd50+-12];
	add.f32 	%f45, %f43, %f44;
	ld.global.f32 	%f46, [%rd50+-8];
	add.f32 	%f47, %f45, %f46;
	ld.global.f32 	%f48, [%rd50+-4];
	add.f32 	%f49, %f47, %f48;
	ld.global.f32 	%f50, [%rd50];
	add.f32 	%f51, %f49, %f50;
	ld.global.f32 	%f52, [%rd50+4];
	add.f32 	%f53, %f51, %f52;
	ld.global.f32 	%f54, [%rd50+8];
	add.f32 	%f55, %f53, %f54;
	ld.global.f32 	%f56, [%rd50+12];
	add.f32 	%f57, %f55, %f56;
	ld.global.f32 	%f58, [%rd50+16];
	add.f32 	%f59, %f57, %f58;
	ld.global.f32 	%f60, [%rd50+20];
	add.f32 	%f61, %f59, %f60;
	ld.global.f32 	%f62, [%rd50+24];
	add.f32 	%f63, %f61, %f62;
	ld.global.f32 	%f64, [%rd50+28];
	add.f32 	%f246, %f63, %f64;
	add.s32 	%r56, %r56, 16;
	add.s64 	%rd50, %rd50, 64;
	setp.ne.s32 	%p4, %r56, 0;
	@%p4 bra 	$L__BB0_4;
$L__BB0_5:
	setp.eq.s32 	%p5, %r3, 0;
	@%p5 bra 	$L__BB0_14;
	and.b32  	%r9, %r48, 7;
	setp.lt.u32 	%p6, %r3, 8;
	@%p6 bra 	$L__BB0_8;
	mul.wide.u32 	%rd25, %r58, 4;
	add.s64 	%rd26, %rd2, %rd25;
	ld.global.f32 	%f66, [%rd26];
	add.f32 	%f67, %f246, %f66;
	ld.global.f32 	%f68, [%rd26+4];
	add.f32 	%f69, %f67, %f68;
	ld.global.f32 	%f70, [%rd26+8];
	add.f32 	%f71, %f69, %f70;
	ld.global.f32 	%f72, [%rd26+12];
	add.f32 	%f73, %f71, %f72;
	ld.global.f32 	%f74, [%rd26+16];
	add.f32 	%f75, %f73, %f74;
	ld.global.f32 	%f76, [%rd26+20];
	add.f32 	%f77, %f75, %f76;
	ld.global.f32 	%f78, [%rd26+24];
	add.f32 	%f79, %f77, %f78;
	ld.global.f32 	%f80, [%rd26+28];
	add.f32 	%f246, %f79, %f80;
	add.s32 	%r58, %r58, 8;
$L__BB0_8:
	setp.eq.s32 	%p7, %r9, 0;
	@%p7 bra 	$L__BB0_14;
	and.b32  	%r12, %r48, 3;
	setp.lt.u32 	%p8, %r9, 4;
	@%p8 bra 	$L__BB0_11;
	mul.wide.u32 	%rd27, %r58, 4;
	add.s64 	%rd28, %rd2, %rd27;
	ld.global.f32 	%f82, [%rd28];
	add.f32 	%f83, %f246, %f82;
	ld.global.f32 	%f84, [%rd28+4];
	add.f32 	%f85, %f83, %f84;
	ld.global.f32 	%f86, [%rd28+8];
	add.f32 	%f87, %f85, %f86;
	ld.global.f32 	%f88, [%rd28+12];
	add.f32 	%f246, %f87, %f88;
	add.s32 	%r58, %r58, 4;
$L__BB0_11:
	setp.eq.s32 	%p9, %r12, 0;
	@%p9 bra 	$L__BB0_14;
	mul.wide.u32 	%rd30, %r58, 4;
	add.s64 	%rd31, %rd22, %rd30;
	add.s64 	%rd51, %rd1, %rd31;
	neg.s32 	%r60, %r12;
$L__BB0_13:
	.pragma "nounroll";
	ld.global.f32 	%f89, [%rd51];
	add.f32 	%f246, %f246, %f89;
	add.s64 	%rd51, %rd51, 4;
	add.s32 	%r60, %r60, 1;
	setp.ne.s32 	%p10, %r60, 0;
	@%p10 bra 	$L__BB0_13;
$L__BB0_14:
	setp.lt.s32 	%p11, %r48, 1;
	cvt.rn.f32.s32 	%f14, %r48;
	div.rn.f32 	%f15, %f246, %f14;
	mov.f32 	%f255, 0f00000000;
	@%p11 bra 	$L__BB0_27;
	and.b32  	%r18, %r48, 15;
	setp.lt.u32 	%p12, %r48, 16;
	mov.f32 	%f255, 0f00000000;
	mov.b32 	%r63, 0;
	@%p12 bra 	$L__BB0_18;
	and.b32  	%r63, %r48, 2147483632;
	neg.s32 	%r61, %r63;
	add.s64 	%rd33, %rd22, %rd1;
	add.s64 	%rd52, %rd33, 32;
	mov.f32 	%f255, 0f00000000;
$L__BB0_17:
	.pragma "nounroll";
	ld.global.f32 	%f94, [%rd52+-32];
	sub.f32 	%f95, %f94, %f15;
	st.global.f32 	[%rd52+-32], %f95;
	fma.rn.f32 	%f96, %f95, %f95, %f255;
	ld.global.f32 	%f97, [%rd52+-28];
	sub.f32 	%f98, %f97, %f15;
	st.global.f32 	[%rd52+-28], %f98;
	fma.rn.f32 	%f99, %f98, %f98, %f96;
	ld.global.f32 	%f100, [%rd52+-24];
	sub.f32 	%f101, %f100, %f15;
	st.global.f32 	[%rd52+-24], %f101;
	fma.rn.f32 	%f102, %f101, %f101, %f99;
	ld.global.f32 	%f103, [%rd52+-20];
	sub.f32 	%f104, %f103, %f15;
	st.global.f32 	[%rd52+-20], %f104;
	fma.rn.f32 	%f105, %f104, %f104, %f102;
	ld.global.f32 	%f106, [%rd52+-16];
	sub.f32 	%f107, %f106, %f15;
	st.global.f32 	[%rd52+-16], %f107;
	fma.rn.f32 	%f108, %f107, %f107, %f105;
	ld.global.f32 	%f109, [%rd52+-12];
	sub.f32 	%f110, %f109, %f15;
	st.global.f32 	[%rd52+-12], %f110;
	fma.rn.f32 	%f111, %f110, %f110, %f108;
	ld.global.f32 	%f112, [%rd52+-8];
	sub.f32 	%f113, %f112, %f15;
	st.global.f32 	[%rd52+-8], %f113;
	fma.rn.f32 	%f114, %f113, %f113, %f111;
	ld.global.f32 	%f115, [%rd52+-4];
	sub.f32 	%f116, %f115, %f15;
	st.global.f32 	[%rd52+-4], %f116;
	fma.rn.f32 	%f117, %f116, %f116, %f114;
	ld.global.f32 	%f118, [%rd52];
	sub.f32 	%f119, %f118, %f15;
	st.global.f32 	[%rd52], %f119;
	fma.rn.f32 	%f120, %f119, %f119, %f117;
	ld.global.f32 	%f121, [%rd52+4];
	sub.f32 	%f122, %f121, %f15;
	st.global.f32 	[%rd52+4], %f122;
	fma.rn.f32 	%f123, %f122, %f122, %f120;
	ld.global.f32 	%f124, [%rd52+8];
	sub.f32 	%f125, %f124, %f15;
	st.global.f32 	[%rd52+8], %f125;
	fma.rn.f32 	%f126, %f125, %f125, %f123;
	ld.global.f32 	%f127, [%rd52+12];
	sub.f32 	%f128, %f127, %f15;
	st.global.f32 	[%rd52+12], %f128;
	fma.rn.f32 	%f129, %f128, %f128, %f126;
	ld.global.f32 	%f130, [%rd52+16];
	sub.f32 	%f131, %f130, %f15;
	st.global.f32 	[%rd52+16], %f131;
	fma.rn.f32 	%f132, %f131, %f131, %f129;
	ld.global.f32 	%f133, [%rd52+20];
	sub.f32 	%f134, %f133, %f15;
	st.global.f32 	[%rd52+20], %f134;
	fma.rn.f32 	%f135, %f134, %f134, %f132;
	ld.global.f32 	%f136, [%rd52+24];
	sub.f32 	%f137, %f136, %f15;
	st.global.f32 	[%rd52+24], %f137;
	fma.rn.f32 	%f138, %f137, %f137, %f135;
	ld.global.f32 	%f139, [%rd52+28];
	sub.f32 	%f140, %f139, %f15;
	st.global.f32 	[%rd52+28], %f140;
	fma.rn.f32 	%f255, %f140, %f140, %f138;
	add.s32 	%r61, %r61, 16;
	add.s64 	%rd52, %rd52, 64;
	setp.ne.s32 	%p13, %r61, 0;
	@%p13 bra 	$L__BB0_17;
$L__BB0_18:
	setp.eq.s32 	%p14, %r18, 0;
	@%p14 bra 	$L__BB0_27;
	and.b32  	%r24, %r48, 7;
	setp.lt.u32 	%p15, %r18, 8;
	@%p15 bra 	$L__BB0_21;
	mul.wide.u32 	%rd34, %r63, 4;
	add.s64 	%rd35, %rd2, %rd34;
	ld.global.f32 	%f142, [%rd35];
	sub.f32 	%f143, %f142, %f15;
	st.global.f32 	[%rd35], %f143;
	fma.rn.f32 	%f144, %f143, %f143, %f255;
	ld.global.f32 	%f145, [%rd35+4];
	sub.f32 	%f146, %f145, %f15;
	st.global.f32 	[%rd35+4], %f146;
	fma.rn.f32 	%f147, %f146, %f146, %f144;
	ld.global.f32 	%f148, [%rd35+8];
	sub.f32 	%f149, %f148, %f15;
	st.global.f32 	[%rd35+8], %f149;
	fma.rn.f32 	%f150, %f149, %f149, %f147;
	ld.global.f32 	%f151, [%rd35+12];
	sub.f32 	%f152, %f151, %f15;
	st.global.f32 	[%rd35+12], %f152;
	fma.rn.f32 	%f153, %f152, %f152, %f150;
	ld.global.f32 	%f154, [%rd35+16];
	sub.f32 	%f155, %f154, %f15;
	st.global.f32 	[%rd35+16], %f155;
	fma.rn.f32 	%f156, %f155, %f155, %f153;
	ld.global.f32 	%f157, [%rd35+20];
	sub.f32 	%f158, %f157, %f15;
	st.global.f32 	[%rd35+20], %f158;
	fma.rn.f32 	%f159, %f158, %f158, %f156;
	ld.global.f32 	%f160, [%rd35+24];
	sub.f32 	%f161, %f160, %f15;
	st.global.f32 	[%rd35+24], %f161;
	fma.rn.f32 	%f162, %f161, %f161, %f159;
	ld.global.f32 	%f163, [%rd35+28];
	sub.f32 	%f164, %f163, %f15;
	st.global.f32 	[%rd35+28], %f164;
	fma.rn.f32 	%f255, %f164, %f164, %f162;
	add.s32 	%r63, %r63, 8;
$L__BB0_21:
	setp.eq.s32 	%p16, %r24, 0;
	@%p16 bra 	$L__BB0_27;
	and.b32  	%r27, %r48, 3;
	setp.lt.u32 	%p17, %r24, 4;
	@%p17 bra 	$L__BB0_24;
	mul.wide.u32 	%rd36, %r63, 4;
	add.s64 	%rd37, %rd2, %rd36;
	ld.global.f32 	%f166, [%rd37];
	sub.f32 	%f167, %f166, %f15;
	st.global.f32 	[%rd37], %f167;
	fma.rn.f32 	%f168, %f167, %f167, %f255;
	ld.global.f32 	%f169, [%rd37+4];
	sub.f32 	%f170, %f169, %f15;
	st.global.f32 	[%rd37+4], %f170;
	fma.rn.f32 	%f171, %f170, %f170, %f168;
	ld.global.f32 	%f172, [%rd37+8];
	sub.f32 	%f173, %f172, %f15;
	st.global.f32 	[%rd37+8], %f173;
	fma.rn.f32 	%f174, %f173, %f173, %f171;
	ld.global.f32 	%f175, [%rd37+12];
	sub.f32 	%f176, %f175, %f15;
	st.global.f32 	[%rd37+12], %f176;
	fma.rn.f32 	%f255, %f176, %f176, %f174;
	add.s32 	%r63, %r63, 4;
$L__BB0_24:
	setp.eq.s32 	%p18, %r27, 0;
	@%p18 bra 	$L__BB0_27;
	mul.wide.u32 	%rd39, %r63, 4;
	add.s64 	%rd40, %rd22, %rd39;
	add.s64 	%rd53, %rd1, %rd40;
	neg.s32 	%r65, %r27;
$L__BB0_26:
	.pragma "nounroll";
	ld.global.f32 	%f177, [%rd53];
	sub.f32 	%f178, %f177, %f15;
	st.global.f32 	[%rd53], %f178;
	fma.rn.f32 	%f255, %f178, %f178, %f255;
	add.s64 	%rd53, %rd53, 4;
	add.s32 	%r65, %r65, 1;
	setp.ne.s32 	%p19, %r65, 0;
	@%p19 bra 	$L__BB0_26;
$L__BB0_27:
	setp.lt.s32 	%p20, %r48, 1;
	div.rn.f32 	%f179, %f255, %f14;
	sqrt.rn.f32 	%f29, %f179;
	@%p20 bra 	$L__BB0_40;
	and.b32  	%r33, %r48, 15;
	setp.lt.u32 	%p21, %r48, 16;
	mov.b32 	%r68, 0;
	@%p21 bra 	$L__BB0_31;
	and.b32  	%r68, %r48, 2147483632;
	neg.s32 	%r66, %r68;
	add.s64 	%rd42, %rd22, %rd1;
	add.s64 	%rd54, %rd42, 32;
$L__BB0_30:
	.pragma "nounroll";
	ld.global.f32 	%f180, [%rd54+-32];
	div.rn.f32 	%f181, %f180, %f29;
	st.global.f32 	[%rd54+-32], %f181;
	ld.global.f32 	%f182, [%rd54+-28];
	div.rn.f32 	%f183, %f182, %f29;
	st.global.f32 	[%rd54+-28], %f183;
	ld.global.f32 	%f184, [%rd54+-24];
	div.rn.f32 	%f185, %f184, %f29;
	st.global.f32 	[%rd54+-24], %f185;
	ld.global.f32 	%f186, [%rd54+-20];
	div.rn.f32 	%f187, %f186, %f29;
	st.global.f32 	[%rd54+-20], %f187;
	ld.global.f32 	%f188, [%rd54+-16];
	div.rn.f32 	%f189, %f188, %f29;
	st.global.f32 	[%rd54+-16], %f189;
	ld.global.f32 	%f190, [%rd54+-12];
	div.rn.f32 	%f191, %f190, %f29;
	st.global.f32 	[%rd54+-12], %f191;
	ld.global.f32 	%f192, [%rd54+-8];
	div.rn.f32 	%f193, %f192, %f29;
	st.global.f32 	[%rd54+-8], %f193;
	ld.global.f32 	%f194, [%rd54+-4];
	div.rn.f32 	%f195, %f194, %f29;
	st.global.f32 	[%rd54+-4], %f195;
	ld.global.f32 	%f196, [%rd54];
	div.rn.f32 	%f197, %f196, %f29;
	st.global.f32 	[%rd54], %f197;
	ld.global.f32 	%f198, [%rd54+4];
	div.rn.f32 	%f199, %f198, %f29;
	st.global.f32 	[%rd54+4], %f199;
	ld.global.f32 	%f200, [%rd54+8];
	div.rn.f32 	%f201, %f200, %f29;
	st.global.f32 	[%rd54+8], %f201;
	ld.global.f32 	%f202, [%rd54+12];
	div.rn.f32 	%f203, %f202, %f29;
	st.global.f32 	[%rd54+12], %f203;
	ld.global.f32 	%f204, [%rd54+16];
	div.rn.f32 	%f205, %f204, %f29;
	st.global.f32 	[%rd54+16], %f205;
	ld.global.f32 	%f206, [%rd54+20];
	div.rn.f32 	%f207, %f206, %f29;
	st.global.f32 	[%rd54+20], %f207;
	ld.global.f32 	%f208, [%rd54+24];
	div.rn.f32 	%f209, %f208, %f29;
	st.global.f32 	[%rd54+24], %f209;
	ld.global.f32 	%f210, [%rd54+28];
	div.rn.f32 	%f211, %f210, %f29;
	st.global.f32 	[%rd54+28], %f211;
	add.s32 	%r66, %r66, 16;
	add.s64 	%rd54, %rd54, 64;
	setp.ne.s32 	%p22, %r66, 0;
	@%p22 bra 	$L__BB0_30;
$L__BB0_31:
	setp.eq.s32 	%p23, %r33, 0;
	@%p23 bra 	$L__BB0_40;
	and.b32  	%r39, %r48, 7;
	setp.lt.u32 	%p24, %r33, 8;
	@%p24 bra 	$L__BB0_34;
	mul.wide.u32 	%rd43, %r68, 4;
	add.s64 	%rd44, %rd2, %rd43;
	ld.global.f32 	%f212, [%rd44];
	div.rn.f32 	%f213, %f212, %f29;
	st.global.f32 	[%rd44], %f213;
	ld.global.f32 	%f214, [%rd44+4];
	div.rn.f32 	%f215, %f214, %f29;
	st.global.f32 	[%rd44+4], %f215;
	ld.global.f32 	%f216, [%rd44+8];
	div.rn.f32 	%f217, %f216, %f29;
	st.global.f32 	[%rd44+8], %f217;
	ld.global.f32 	%f218, [%rd44+12];
	div.rn.f32 	%f219, %f218, %f29;
	st.global.f32 	[%rd44+12], %f219;
	ld.global.f32 	%f220, [%rd44+16];
	div.rn.f32 	%f221, %f220, %f29;
	st.global.f32 	[%rd44+16], %f221;
	ld.global.f32 	%f222, [%rd44+20];
	div.rn.f32 	%f223, %f222, %f29;
	st.global.f32 	[%rd44+20], %f223;
	ld.global.f32 	%f224, [%rd44+24];
	div.rn.f32 	%f225, %f224, %f29;
	st.global.f32 	[%rd44+24], %f225;
	ld.global.f32 	%f226, [%rd44+28];
	div.rn.f32 	%f227, %f226, %f29;
	st.global.f32 	[%rd44+28], %f227;
	add.s32 	%r68, %r68, 8;
$L__BB0_34:
	setp.eq.s32 	%p25, %r39, 0;
	@%p25 bra 	$L__BB0_40;
	and.b32  	%r42, %r48, 3;
	setp.lt.u32 	%p26, %r39, 4;
	@%p26 bra 	$L__BB0_37;
	mul.wide.u32 	%rd45, %r68, 4;
	add.s64 	%rd46, %rd2, %rd45;
	ld.global.f32 	%f228, [%rd46];
	div.rn.f32 	%f229, %f228, %f29;
	st.global.f32 	[%rd46], %f229;
	ld.global.f32 	%f230, [%rd46+4];
	div.rn.f32 	%f231, %f230, %f29;
	st.global.f32 	[%rd46+4], %f231;
	ld.global.f32 	%f232, [%rd46+8];
	div.rn.f32 	%f233, %f232, %f29;
	st.global.f32 	[%rd46+8], %f233;
	ld.global.f32 	%f234, [%rd46+12];
	div.rn.f32 	%f235, %f234, %f29;
	st.global.f32 	[%rd46+12], %f235;
	add.s32 	%r68, %r68, 4;
$L__BB0_37:
	setp.eq.s32 	%p27, %r42, 0;
	@%p27 bra 	$L__BB0_40;
	mul.wide.u32 	%rd48, %r68, 4;
	add.s64 	%rd49, %rd22, %rd48;
	add.s64 	%rd55, %rd1, %rd49;
	neg.s32 	%r70, %r42;
$L__BB0_39:
	.pragma "nounroll";
	ld.global.f32 	%f236, [%rd55];
	div.rn.f32 	%f237, %f236, %f29;
	st.global.f32 	[%rd55], %f237;
	add.s64 	%rd55, %rd55, 4;
	add.s32 	%r70, %r70, 1;
	setp.ne.s32 	%p28, %r70, 0;
	@%p28 bra 	$L__BB0_39;
$L__BB0_40:
	ret;

}
	// .globl	_Z24standardize_block_kernelIdEvPT_ii
.visible .entry _Z24standardize_block_kernelIdEvPT_ii(
	.param .u64 .ptr .align 1 _Z24standardize_block_kernelIdEvPT_ii_param_0,
	.param .u32 _Z24standardize_block_kernelIdEvPT_ii_param_1,
	.param .u32 _Z24standardize_block_kernelIdEvPT_ii_param_2
)
{
	.reg .pred 	%p<29>;
	.reg .b32 	%r<71>;
	.reg .b64 	%rd<56>;
	.reg .b64 	%fd<256>;

	ld.param.u64 	%rd21, [_Z24standardize_block_kernelIdEvPT_ii_param_0];
	ld.param.u32 	%r48, [_Z24standardize_block_kernelIdEvPT_ii_param_1];
	ld.param.u32 	%r49, [_Z24standardize_block_kernelIdEvPT_ii_param_2];
	mov.u32 	%r50, %tid.x;
	mov.u32 	%r51, %ntid.x;
	mov.u32 	%r52, %ctaid.x;
	mad.lo.s32 	%r1, %r51, %r52, %r50;
	setp.ge.s32 	%p1, %r1, %r49;
	@%p1 bra 	$L__BB1_40;
	cvta.to.global.u64 	%rd1, %rd21;
	mul.lo.s32 	%r2, %r48, %r1;
	mul.wide.s32 	%rd22, %r2, 8;
	add.s64 	%rd2, %rd1, %rd22;
	setp.lt.s32 	%p2, %r48, 1;
	mov.f64 	%fd246, 0d0000000000000000;
	@%p2 bra 	$L__BB1_14;
	and.b32  	%r3, %r48, 15;
	setp.lt.u32 	%p3, %r48, 16;
	mov.f64 	%fd246, 0d0000000000000000;
	mov.b32 	%r58, 0;
	@%p3 bra 	$L__BB1_5;
	and.b32  	%r58, %r48, 2147483632;
	neg.s32 	%r56, %r58;
	add.s64 	%rd24, %rd22, %rd1;
	add.s64 	%rd50, %rd24, 64;
	mov.f64 	%fd246, 0d0000000000000000;
$L__BB1_4:
	.pragma "nounroll";
	ld.global.f64 	%fd34, [%rd50+-64];
	add.f64 	%fd35, %fd246, %fd34;
	ld.global.f64 	%fd36, [%rd50+-56];
	add.f64 	%fd37, %fd35, %fd36;
	ld.global.f64 	%fd38, [%rd50+-48];
	add.f64 	%fd39, %fd37, %fd38;
	ld.global.f64 	%fd40, [%rd50+-40];
	add.f64 	%fd41, %fd39, %fd40;
	ld.global.f64 	%fd42, [%rd50+-32];
	add.f64 	%fd43, %fd41, %fd42;
	ld.global.f64 	%fd44, [%rd50+-24];
	add.f64 	%fd45, %fd43, %fd44;
	ld.global.f64 	%fd46, [%rd50+-16];
	add.f64 	%fd47, %fd45, %fd46;
	ld.global.f64 	%fd48, [%rd50+-8];
	add.f64 	%fd49, %fd47, %fd48;
	ld.global.f64 	%fd50, [%rd50];
	add.f64 	%fd51, %fd49, %fd50;
	ld.global.f64 	%fd52, [%rd50+8];
	add.f64 	%fd53, %fd51, %fd52;
	ld.global.f64 	%fd54, [%rd50+16];
	add.f64 	%fd55, %fd53, %fd54;
	ld.global.f64 	%fd56, [%rd50+24];
	add.f64 	%fd57, %fd55, %fd56;
	ld.global.f64 	%fd58, [%rd50+32];
	add.f64 	%fd59, %fd57, %fd58;
	ld.global.f64 	%fd60, [%rd50+40];
	add.f64 	%fd61, %fd59, %fd60;
	ld.global.f64 	%fd62, [%rd50+48];
	add.f64 	%fd63, %fd61, %fd62;
	ld.global.f64 	%fd64, [%rd50+56];
	add.f64 	%fd246, %fd63, %fd64;
	add.s32 	%r56, %r56, 16;
	add.s64 	%rd50, %rd50, 128;
	setp.ne.s32 	%p4, %r56, 0;
	@%p4 bra 	$L__BB1_4;
$L__BB1_5:
	setp.eq.s32 	%p5, %r3, 0;
	@%p5 bra 	$L__BB1_14;
	and.b32  	%r9, %r48, 7;
	setp.lt.u32 	%p6, %r3, 8;
	@%p6 bra 	$L__BB1_8;
	mul.wide.u32 	%rd25, %r58, 8;
	add.s64 	%rd26, %rd2, %rd25;
	ld.global.f64 	%fd66, [%rd26];
	add.f64 	%fd67, %fd246, %fd66;
	ld.global.f64 	%fd68, [%rd26+8];
	add.f64 	%fd69, %fd67, %fd68;
	ld.global.f64 	%fd70, [%rd26+16];
	add.f64 	%fd71, %fd69, %fd70;
	ld.global.f64 	%fd72, [%rd26+24];
	add.f64 	%fd73, %fd71, %fd72;
	ld.global.f64 	%fd74, [%rd26+32];
	add.f64 	%fd75, %fd73, %fd74;
	ld.global.f64 	%fd76, [%rd26+40];
	add.f64 	%fd77, %fd75, %fd76;
	ld.global.f64 	%fd78, [%rd26+48];
	add.f64 	%fd79, %fd77, %fd78;
	ld.global.f64 	%fd80, [%rd26+56];
	add.f64 	%fd246, %fd79, %fd80;
	add.s32 	%r58, %r58, 8;
$L__BB1_8:
	setp.eq.s32 	%p7, %r9, 0;
	@%p7 bra 	$L__BB1_14;
	and.b32  	%r12, %r48, 3;
	setp.lt.u32 	%p8, %r9, 4;
	@%p8 bra 	$L__BB1_11;
	mul.wide.u32 	%rd27, %r58, 8;
	add.s64 	%rd28, %rd2, %rd27;
	ld.global.f64 	%fd82, [%rd28];
	add.f64 	%fd83, %fd246, %fd82;
	ld.global.f64 	%fd84, [%rd28+8];
	add.f64 	%fd85, %fd83, %fd84;
	ld.global.f64 	%fd86, [%rd28+16];
	add.f64 	%fd87, %fd85, %fd86;
	ld.global.f64 	%fd88, [%rd28+24];
	add.f64 	%fd246, %fd87, %fd88;
	add.s32 	%r58, %r58, 4;
$L__BB1_11:
	setp.eq.s32 	%p9, %r12, 0;
	@%p9 bra 	$L__BB1_14;
	mul.wide.u32 	%rd30, %r58, 8;
	add.s64 	%rd31, %rd22, %rd30;
	add.s64 	%rd51, %rd1, %rd31;
	neg.s32 	%r60, %r12;
$L__BB1_13:
	.pragma "nounroll";
	ld.global.f64 	%fd89, [%rd51];
	add.f64 	%fd246, %fd246, %fd89;
	add.s64 	%rd51, %rd51, 8;
	add.s32 	%r60, %r60, 1;
	setp.ne.s32 	%p10, %r60, 0;
	@%p10 bra 	$L__BB1_13;
$L__BB1_14:
	setp.lt.s32 	%p11, %r48, 1;
	cvt.rn.f64.s32 	%fd14, %r48;
	div.rn.f64 	%fd15, %fd246, %fd14;
	mov.f64 	%fd255, 0d0000000000000000;
	@%p11 bra 	$L__BB1_27;
	and.b32  	%r18, %r48, 15;
	setp.lt.u32 	%p12, %r48, 16;
	mov.f64 	%fd255, 0d0000000000000000;
	mov.b32 	%r63, 0;
	@%p12 bra 	$L__BB1_18;
	and.b32  	%r63, %r48, 2147483632;
	neg.s32 	%r61, %r63;
	add.s64 	%rd33, %rd22, %rd1;
	add.s64 	%rd52, %rd33, 64;
	mov.f64 	%fd255, 0d0000000000000000;
$L__BB1_17:
	.pragma "nounroll";
	ld.global.f64 	%fd94, [%rd52+-64];
	sub.f64 	%fd95, %fd94, %fd15;
	st.global.f64 	[%rd52+-64], %fd95;
	fma.rn.f64 	%fd96, %fd95, %fd95, %fd255;
	ld.global.f64 	%fd97, [%rd52+-56];
	sub.f64 	%fd98, %fd97, %fd15;
	st.global.f64 	[%rd52+-56], %fd98;
	fma.rn.f64 	%fd99, %fd98, %fd98, %fd96;
	ld.global.f64 	%fd100, [%rd52+-48];
	sub.f64 	%fd101, %fd100, %fd15;
	st.global.f64 	[%rd52+-48], %fd101;
	fma.rn.f64 	%fd102, %fd101, %fd101, %fd99;
	ld.global.f64 	%fd103, [%rd52+-40];
	sub.f64 	%fd104, %fd103, %fd15;
	st.global.f64 	[%rd52+-40], %fd104;
	fma.rn.f64 	%fd105, %fd104, %fd104, %fd102;
	ld.global.f64 	%fd106, [%rd52+-32];
	sub.f64 	%fd107, %fd106, %fd15;
	st.global.f64 	[%rd52+-32], %fd107;
	fma.rn.f64 	%fd108, %fd107, %fd107, %fd105;
	ld.global.f64 	%fd109, [%rd52+-24];
	sub.f64 	%fd110, %fd109, %fd15;
	st.global.f64 	[%rd52+-24], %fd110;
	fma.rn.f64 	%fd111, %fd110, %fd110, %fd108;
	ld.global.f64 	%fd112, [%rd52+-16];
	sub.f64 	%fd113, %fd112, %fd15;
	st.global.f64 	[%rd52+-16], %fd113;
	fma.rn.f64 	%fd114, %fd113, %fd113, %fd111;
	ld.global.f64 	%fd115, [%rd52+-8];
	sub.f64 	%fd116, %fd115, %fd15;
	st.global.f64 	[%rd52+-8], %fd116;
	fma.rn.f64 	%fd117, %fd116, %fd116, %fd114;
	ld.global.f64 	%fd118, [%rd52];
	sub.f64 	%fd119, %fd118, %fd15;
	st.global.f64 	[%rd52], %fd119;
	fma.rn.f64 	%fd120, %fd119, %fd119, %fd117;
	ld.global.f64 	%fd121, [%rd52+8];
	sub.f64 	%fd122, %fd121, %fd15;
	st.global.f64 	[%rd52+8], %fd122;
	fma.rn.f64 	%fd123, %fd122, %fd122, %fd120;
	ld.global.f64 	%fd124, [%rd52+16];
	sub.f64 	%fd125, %fd124, %fd15;
	st.global.f64 	[%rd52+16], %fd125;
	fma.rn.f64 	%fd126, %fd125, %fd125, %fd123;
	ld.global.f64 	%fd127, [%rd52+24];
	sub.f64 	%fd128, %fd127, %fd15;
	st.global.f64 	[%rd52+24], %fd128;
	fma.rn.f64 	%fd129, %fd128, %fd128, %fd126;
	ld.global.f64 	%fd130, [%rd52+32];
	sub.f64 	%fd131, %fd130, %fd15;
	st.global.f64 	[%rd52+32], %fd131;
	fma.rn.f64 	%fd132, %fd131, %fd131, %fd129;
	ld.global.f64 	%fd133, [%rd52+40];
	sub.f64 	%fd134, %fd133, %fd15;
	st.global.f64 	[%rd52+40], %fd134;
	fma.rn.f64 	%fd135, %fd134, %fd134, %fd132;
	ld.global.f64 	%fd136, [%rd52+48];
	sub.f64 	%fd137, %fd136, %fd15;
	st.global.f64 	[%rd52+48], %fd137;
	fma.rn.f64 	%fd138, %fd137, %fd137, %fd135;
	ld.global.f64 	%fd139, [%rd52+56];
	sub.f64 	%fd140, %fd139, %fd15;
	st.global.f64 	[%rd52+56], %fd140;
	fma.rn.f64 	%fd255, %fd140, %fd140, %fd138;
	add.s32 	%r61, %r61, 16;
	add.s64 	%rd52, %rd52, 128;
	setp.ne.s32 	%p13, %r61, 0;
	@%p13 bra 	$L__BB1_17;
$L__BB1_18:
	setp.eq.s32 	%p14, %r18, 0;
	@%p14 bra 	$L__BB1_27;
	and.b32  	%r24, %r48, 7;
	setp.lt.u32 	%p15, %r18, 8;
	@%p15 bra 	$L__BB1_21;
	mul.wide.u32 	%rd34, %r63, 8;
	add.s64 	%rd35, %rd2, %rd34;
	ld.global.f64 	%fd142, [%rd35];
	sub.f64 	%fd143, %fd142, %fd15;
	st.global.f64 	[%rd35], %fd143;
	fma.rn.f64 	%fd144, %fd143, %fd143, %fd255;
	ld.global.f64 	%fd145, [%rd35+8];
	sub.f64 	%fd146, %fd145, %fd15;
	st.global.f64 	[%rd35+8], %fd146;
	fma.rn.f64 	%fd147, %fd146, %fd146, %fd144;
	ld.global.f64 	%fd148, [%rd35+16];
	sub.f64 	%fd149, %fd148, %fd15;
	st.global.f64 	[%rd35+16], %fd149;
	fma.rn.f64 	%fd150, %fd149, %fd149, %fd147;
	ld.global.f64 	%fd151, [%rd35+24];
	sub.f64 	%fd152, %fd151, %fd15;
	st.global.f64 	[%rd35+24], %fd152;
	fma.rn.f64 	%fd153, %fd152, %fd152, %fd150;
	ld.global.f64 	%fd154, [%rd35+32];
	sub.f64 	%fd155, %fd154, %fd15;
	st.global.f64 	[%rd35+32], %fd155;
	fma.rn.f64 	%fd156, %fd155, %fd155, %fd153;
	ld.global.f64 	%fd157, [%rd35+40];
	sub.f64 	%fd158, %fd157, %fd15;
	st.global.f64 	[%rd35+40], %fd158;
	fma.rn.f64 	%fd159, %fd158, %fd158, %fd156;
	ld.global.f64 	%fd160, [%rd35+48];
	sub.f64 	%fd161, %fd160, %fd15;
	st.global.f64 	[%rd35+48], %fd161;
	fma.rn.f64 	%fd162, %fd161, %fd161, %fd159;
	ld.global.f64 	%fd163, [%rd35+56];
	sub.f64 	%fd164, %fd163, %fd15;
	st.global.f64 	[%rd35+56], %fd164;
	fma.rn.f64 	%fd255, %fd164, %fd164, %fd162;
	add.s32 	%r63, %r63, 8;
$L__BB1_21:
	setp.eq.s32 	%p16, %r24, 0;
	@%p16 bra 	$L__BB1_27;
	and.b32  	%r27, %r48, 3;
	setp.lt.u32 	%p17, %r24, 4;
	@%p17 bra 	$L__BB1_24;
	mul.wide.u32 	%rd36, %r63, 8;
	add.s64 	%rd37, %rd2, %rd36;
	ld.global.f64 	%fd166, [%rd37];
	sub.f64 	%fd167, %fd166, %fd15;
	st.global.f64 	[%rd37], %fd167;
	fma.rn.f64 	%fd168, %fd167, %fd167, %fd255;
	ld.global.f64 	%fd169, [%rd37+8];
	sub.f64 	%fd170, %fd169, %fd15;
	st.global.f64 	[%rd37+8], %fd170;
	fma.rn.f64 	%fd171, %fd170, %fd170, %fd168;
	ld.global.f64 	%fd172, [%rd37+16];
	sub.f64 	%fd173, %fd172, %fd15;
	st.global.f64 	[%rd37+16], %fd173;
	fma.rn.f64 	%fd174, %fd173, %fd173, %fd171;
	ld.global.f64 	%fd175, [%rd37+24];
	sub.f64 	%fd176, %fd175, %fd15;
	st.global.f64 	[%rd37+24], %fd176;
	fma.rn.f64 	%fd255, %fd176, %fd176, %fd174;
	add.s32 	%r63, %r63, 4;
$L__BB1_24:
	setp.eq.s32 	%p18, %r27, 0;
	@%p18 bra 	$L__BB1_27;
	mul.wide.u32 	%rd39, %r63, 8;
	add.s64 	%rd40, %rd22, %rd39;
	add.s64 	%rd53, %rd1, %rd40;
	neg.s32 	%r65, %r27;
$L__BB1_26:
	.pragma "nounroll";
	ld.global.f64 	%fd177, [%rd53];
	sub.f64 	%fd178, %fd177, %fd15;
	st.global.f64 	[%rd53], %fd178;
	fma.rn.f64 	%fd255, %fd178, %fd178, %fd255;
	add.s64 	%rd53, %rd53, 8;
	add.s32 	%r65, %r65, 1;
	setp.ne.s32 	%p19, %r65, 0;
	@%p19 bra 	$L__BB1_26;
$L__BB1_27:
	setp.lt.s32 	%p20, %r48, 1;
	div.rn.f64 	%fd179, %fd255, %fd14;
	sqrt.rn.f64 	%fd29, %fd179;
	@%p20 bra 	$L__BB1_40;
	and.b32  	%r33, %r48, 15;
	setp.lt.u32 	%p21, %r48, 16;
	mov.b32 	%r68, 0;
	@%p21 bra 	$L__BB1_31;
	and.b32  	%r68, %r48, 2147483632;
	neg.s32 	%r66, %r68;
	add.s64 	%rd42, %rd22, %rd1;
	add.s64 	%rd54, %rd42, 64;
$L__BB1_30:
	.pragma "nounroll";
	ld.global.f64 	%fd180, [%rd54+-64];
	div.rn.f64 	%fd181, %fd180, %fd29;
	st.global.f64 	[%rd54+-64], %fd181;
	ld.global.f64 	%fd182, [%rd54+-56];
	div.rn.f64 	%fd183, %fd182, %fd29;
	st.global.f64 	[%rd54+-56], %fd183;
	ld.global.f64 	%fd184, [%rd54+-48];
	div.rn.f64 	%fd185, %fd184, %fd29;
	st.global.f64 	[%rd54+-48], %fd185;
	ld.global.f64 	%fd186, [%rd54+-40];
	div.rn.f64 	%fd187, %fd186, %fd29;
	st.global.f64 	[%rd54+-40], %fd187;
	ld.global.f64 	%fd188, [%rd54+-32];
	div.rn.f64 	%fd189, %fd188, %fd29;
	st.global.f64 	[%rd54+-32], %fd189;
	ld.global.f64 	%fd190, [%rd54+-24];
	div.rn.f64 	%fd191, %fd190, %fd29;
	st.global.f64 	[%rd54+-24], %fd191;
	ld.global.f64 	%fd192, [%rd54+-16];
	div.rn.f64 	%fd193, %fd192, %fd29;
	st.global.f64 	[%rd54+-16], %fd193;
	ld.global.f64 	%fd194, [%rd54+-8];
	div.rn.f64 	%fd195, %fd194, %fd29;
	st.global.f64 	[%rd54+-8], %fd195;
	ld.global.f64 	%fd196, [%rd54];
	div.rn.f64 	%fd197, %fd196, %fd29;
	st.global.f64 	[%rd54], %fd197;
	ld.global.f64 	%fd198, [%rd54+8];
	div.rn.f64 	%fd199, %fd198, %fd29;
	st.global.f64 	[%rd54+8], %fd199;
	ld.global.f64 	%fd200, [%rd54+16];
	div.rn.f64 	%fd201, %fd200, %fd29;
	st.global.f64 	[%rd54+16], %fd201;
	ld.global.f64 	%fd202, [%rd54+24];
	div.rn.f64 	%fd203, %fd202, %fd29;
	st.global.f64 	[%rd54+24], %fd203;
	ld.global.f64 	%fd204, [%rd54+32];
	div.rn.f64 	%fd205, %fd204, %fd29;
	st.global.f64 	[%rd54+32], %fd205;
	ld.global.f64 	%fd206, [%rd54+40];
	div.rn.f64 	%fd207, %fd206, %fd29;
	st.global.f64 	[%rd54+40], %fd207;
	ld.global.f64 	%fd208, [%rd54+48];
	div.rn.f64 	%fd209, %fd208, %fd29;
	st.global.f64 	[%rd54+48], %fd209;
	ld.global.f64 	%fd210, [%rd54+56];
	div.rn.f64 	%fd211, %fd210, %fd29;
	st.global.f64 	[%rd54+56], %fd211;
	add.s32 	%r66, %r66, 16;
	add.s64 	%rd54, %rd54, 128;
	setp.ne.s32 	%p22, %r66, 0;
	@%p22 bra 	$L__BB1_30;
$L__BB1_31:
	setp.eq.s32 	%p23, %r33, 0;
	@%p23 bra 	$L__BB1_40;
	and.b32  	%r39, %r48, 7;
	setp.lt.u32 	%p24, %r33, 8;
	@%p24 bra 	$L__BB1_34;
	mul.wide.u32 	%rd43, %r68, 8;
	add.s64 	%rd44, %rd2, %rd43;
	ld.global.f64 	%fd212, [%rd44];
	div.rn.f64 	%fd213, %fd212, %fd29;
	st.global.f64 	[%rd44], %fd213;
	ld.global.f64 	%fd214, [%rd44+8];
	div.rn.f64 	%fd215, %fd214, %fd29;
	st.global.f64 	[%rd44+8], %fd215;
	ld.global.f64 	%fd216, [%rd44+16];
	div.rn.f64 	%fd217, %fd216, %fd29;
	st.global.f64 	[%rd44+16], %fd217;
	ld.global.f64 	%fd218, [%rd44+24];
	div.rn.f64 	%fd219, %fd218, %fd29;
	st.global.f64 	[%rd44+24], %fd219;
	ld.global.f64 	%fd220, [%rd44+32];
	div.rn.f64 	%fd221, %fd220, %fd29;
	st.global.f64 	[%rd44+32], %fd221;
	ld.global.f64 	%fd222, [%rd44+40];
	div.rn.f64 	%fd223, %fd222, %fd29;
	st.global.f64 	[%rd44+40], %fd223;
	ld.global.f64 	%fd224, [%rd44+48];
	div.rn.f64 	%fd225, %fd224, %fd29;
	st.global.f64 	[%rd44+48], %fd225;
	ld.global.f64 	%fd226, [%rd44+56];
	div.rn.f64 	%fd227, %fd226, %fd29;
	st.global.f64 	[%rd44+56], %fd227;
	add.s32 	%r68, %r68, 8;
$L__BB1_34:
	setp.eq.s32 	%p25, %r39, 0;
	@%p25 bra 	$L__BB1_40;
	and.b32  	%r42, %r48, 3;
	setp.lt.u32 	%p26, %r39, 4;
	@%p26 bra 	$L__BB1_37;
	mul.wide.u32 	%rd45, %r68, 8;
	add.s64 	%rd46, %rd2, %rd45;
	ld.global.f64 	%fd228, [%rd46];
	div.rn.f64 	%fd229, %fd228, %fd29;
	st.global.f64 	[%rd46], %fd229;
	ld.global.f64 	%fd230, [%rd46+8];
	div.rn.f64 	%fd231, %fd230, %fd29;
	st.global.f64 	[%rd46+8], %fd231;
	ld.global.f64 	%fd232, [%rd46+16];
	div.rn.f64 	%fd233, %fd232, %fd29;
	st.global.f64 	[%rd46+16], %fd233;
	ld.global.f64 	%fd234, [%rd46+24];
	div.rn.f64 	%fd235, %fd234, %fd29;
	st.global.f64 	[%rd46+24], %fd235;
	add.s32 	%r68, %r68, 4;
$L__BB1_37:
	setp.eq.s32 	%p27, %r42, 0;
	@%p27 bra 	$L__BB1_40;
	mul.wide.u32 	%rd48, %r68, 8;
	add.s64 	%rd49, %rd22, %rd48;
	add.s64 	%rd55, %rd1, %rd49;
	neg.s32 	%r70, %r42;
$L__BB1_39:
	.pragma "nounroll";
	ld.global.f64 	%fd236, [%rd55];
	div.rn.f64 	%fd237, %fd236, %fd29;
	st.global.f64 	[%rd55], %fd237;
	add.s64 	%rd55, %rd55, 8;
	add.s32 	%r70, %r70, 1;
	setp.ne.s32 	%p28, %r70, 0;
	@%p28 bra 	$L__BB1_39;
$L__BB1_40:
	ret;

}
	// .globl	_Z19vector_multiply_addIfEvPKT_S2_iiPS0_
.visible .entry _Z19vector_multiply_addIfEvPKT_S2_iiPS0_(
	.param .u64 .ptr .align 1 _Z19vector_multiply_addIfEvPKT_S2_iiPS0__param_0,
	.param .u64 .ptr .align 1 _Z19vector_multiply_addIfEvPKT_S2_iiPS0__param_1,
	.param .u32 _Z19vector_multiply_addIfEvPKT_S2_iiPS0__param_2,
	.param .u32 _Z19vector_multiply_addIfEvPKT_S2_iiPS0__param_3,
	.param .u64 .ptr .align 1 _Z19vector_multiply_addIfEvPKT_S2_iiPS0__param_4
)
{
	.reg .pred 	%p<10>;
	.reg .b32 	%r<30>;
	.reg .b32 	%f<68>;
	.reg .b64 	%rd<46>;

	ld.param.u64 	%rd12, [_Z19vector_multiply_addIfEvPKT_S2_iiPS0__param_0];
	ld.param.u64 	%rd13, [_Z19vector_multiply_addIfEvPKT_S2_iiPS0__param_1];
	ld.param.u32 	%r14, [_Z19vector_multiply_addIfEvPKT_S2_iiPS0__param_2];
	ld.param.u32 	%r13, [_Z19vector_multiply_addIfEvPKT_S2_iiPS0__param_3];
	ld.param.u64 	%rd11, [_Z19vector_multiply_addIfEvPKT_S2_iiPS0__param_4];
	cvta.to.global.u64 	%rd1, %rd13;
	cvta.to.global.u64 	%rd2, %rd12;
	mov.u32 	%r15, %tid.x;
	mov.u32 	%r16, %ntid.x;
	mov.u32 	%r17, %ctaid.x;
	mad.lo.s32 	%r1, %r16, %r17, %r15;
	div.s32 	%r18, %r1, %r14;
	mul.lo.s32 	%r19, %r18, %r14;
	sub.s32 	%r20, %r1, %r19;
	mul.lo.s32 	%r21, %r18, %r13;
	cvt.s64.s32 	%rd3, %r21;
	mul.lo.s32 	%r22, %r21, %r14;
	cvt.s64.s32 	%rd14, %r22;
	mul.lo.s32 	%r23, %r20, %r13;
	cvt.s64.s32 	%rd15, %r23;
	add.s64 	%rd4, %rd14, %rd15;
	setp.lt.s32 	%p1, %r13, 1;
	mov.f32 	%f67, 0f00000000;
	@%p1 bra 	$L__BB2_12;
	and.b32  	%r2, %r13, 7;
	setp.lt.u32 	%p2, %r13, 8;
	mov.f32 	%f67, 0f00000000;
	mov.b32 	%r28, 0;
	@%p2 bra 	$L__BB2_4;
	and.b32  	%r28, %r13, 2147483640;
	neg.s32 	%r26, %r28;
	shl.b64 	%rd16, %rd3, 2;
	add.s64 	%rd17, %rd16, %rd2;
	add.s64 	%rd45, %rd17, 16;
	shl.b64 	%rd18, %rd4, 2;
	add.s64 	%rd19, %rd18, %rd1;
	add.s64 	%rd44, %rd19, 16;
	mov.f32 	%f67, 0f00000000;
$L__BB2_3:
	.pragma "nounroll";
	ld.global.f32 	%f17, [%rd45+-16];
	ld.global.f32 	%f18, [%rd44+-16];
	fma.rn.f32 	%f19, %f17, %f18, %f67;
	ld.global.f32 	%f20, [%rd45+-12];
	ld.global.f32 	%f21, [%rd44+-12];
	fma.rn.f32 	%f22, %f20, %f21, %f19;
	ld.global.f32 	%f23, [%rd45+-8];
	ld.global.f32 	%f24, [%rd44+-8];
	fma.rn.f32 	%f25, %f23, %f24, %f22;
	ld.global.f32 	%f26, [%rd45+-4];
	ld.global.f32 	%f27, [%rd44+-4];
	fma.rn.f32 	%f28, %f26, %f27, %f25;
	ld.global.f32 	%f29, [%rd45];
	ld.global.f32 	%f30, [%rd44];
	fma.rn.f32 	%f31, %f29, %f30, %f28;
	ld.global.f32 	%f32, [%rd45+4];
	ld.global.f32 	%f33, [%rd44+4];
	fma.rn.f32 	%f34, %f32, %f33, %f31;
	ld.global.f32 	%f35, [%rd45+8];
	ld.global.f32 	%f36, [%rd44+8];
	fma.rn.f32 	%f37, %f35, %f36, %f34;
	ld.global.f32 	%f38, [%rd45+12];
	ld.global.f32 	%f39, [%rd44+12];
	fma.rn.f32 	%f67, %f38, %f39, %f37;
	add.s32 	%r26, %r26, 8;
	add.s64 	%rd45, %rd45, 32;
	add.s64 	%rd44, %rd44, 32;
	setp.ne.s32 	%p3, %r26, 0;
	@%p3 bra 	$L__BB2_3;
$L__BB2_4:
	setp.eq.s32 	%p4, %r2, 0;
	@%p4 bra 	$L__BB2_12;
	and.b32  	%r8, %r13, 3;
	setp.lt.u32 	%p5, %r2, 4;
	@%p5 bra 	$L__BB2_7;
	cvt.u64.u32 	%rd20, %r28;
	add.s64 	%rd21, %rd20, %rd3;
	shl.b64 	%rd22, %rd21, 2;
	add.s64 	%rd23, %rd2, %rd22;
	ld.global.f32 	%f41, [%rd23];
	add.s64 	%rd24, %rd4, %rd20;
	shl.b64 	%rd25, %rd24, 2;
	add.s64 	%rd26, %rd1, %rd25;
	ld.global.f32 	%f42, [%rd26];
	fma.rn.f32 	%f43, %f41, %f42, %f67;
	ld.global.f32 	%f44, [%rd23+4];
	ld.global.f32 	%f45, [%rd26+4];
	fma.rn.f32 	%f46, %f44, %f45, %f43;
	ld.global.f32 	%f47, [%rd23+8];
	ld.global.f32 	%f48, [%rd26+8];
	fma.rn.f32 	%f49, %f47, %f48, %f46;
	ld.global.f32 	%f50, [%rd23+12];
	ld.global.f32 	%f51, [%rd26+12];
	fma.rn.f32 	%f67, %f50, %f51, %f49;
	add.s32 	%r28, %r28, 4;
$L__BB2_7:
	setp.eq.s32 	%p6, %r8, 0;
	@%p6 bra 	$L__BB2_12;
	setp.eq.s32 	%p7, %r8, 1;
	@%p7 bra 	$L__BB2_10;
	cvt.u64.u32 	%rd27, %r28;
	add.s64 	%rd28, %rd27, %rd3;
	shl.b64 	%rd29, %rd28, 2;
	add.s64 	%rd30, %rd2, %rd29;
	ld.global.f32 	%f53, [%rd30];
	add.s64 	%rd31, %rd4, %rd27;
	shl.b64 	%rd32, %rd31, 2;
	add.s64 	%rd33, %rd1, %rd32;
	ld.global.f32 	%f54, [%rd33];
	fma.rn.f32 	%f55, %f53, %f54, %f67;
	ld.global.f32 	%f56, [%rd30+4];
	ld.global.f32 	%f57, [%rd33+4];
	fma.rn.f32 	%f67, %f56, %f57, %f55;
	add.s32 	%r28, %r28, 2;
$L__BB2_10:
	and.b32  	%r25, %r13, 1;
	setp.eq.b32 	%p8, %r25, 1;
	not.pred 	%p9, %p8;
	@%p9 bra 	$L__BB2_12;
	cvt.u64.u32 	%rd34, %r28;
	add.s64 	%rd35, %rd34, %rd3;
	shl.b64 	%rd36, %rd35, 2;
	add.s64 	%rd37, %rd2, %rd36;
	ld.global.f32 	%f58, [%rd37];
	add.s64 	%rd38, %rd4, %rd34;
	shl.b64 	%rd39, %rd38, 2;
	add.s64 	%rd40, %rd1, %rd39;
	ld.global.f32 	%f59, [%rd40];
	fma.rn.f32 	%f67, %f58, %f59, %f67;
$L__BB2_12:
	cvta.to.global.u64 	%rd41, %rd11;
	mul.wide.s32 	%rd42, %r1, 4;
	add.s64 	%rd43, %rd41, %rd42;
	st.global.f32 	[%rd43], %f67;
	ret;

}
	// .globl	_Z19vector_multiply_addIdEvPKT_S2_iiPS0_
.visible .entry _Z19vector_multiply_addIdEvPKT_S2_iiPS0_(
	.param .u64 .ptr .align 1 _Z19vector_multiply_addIdEvPKT_S2_iiPS0__param_0,
	.param .u64 .ptr .align 1 _Z19vector_multiply_addIdEvPKT_S2_iiPS0__param_1,
	.param .u32 _Z19vector_multiply_addIdEvPKT_S2_iiPS0__param_2,
	.param .u32 _Z19vector_multiply_addIdEvPKT_S2_iiPS0__param_3,
	.param .u64 .ptr .align 1 _Z19vector_multiply_addIdEvPKT_S2_iiPS0__param_4
)
{
	.reg .pred 	%p<10>;
	.reg .b32 	%r<30>;
	.reg .b64 	%rd<46>;
	.reg .b64 	%fd<68>;

	ld.param.u64 	%rd12, [_Z19vector_multiply_addIdEvPKT_S2_iiPS0__param_0];
	ld.param.u64 	%rd13, [_Z19vector_multiply_addIdEvPKT_S2_iiPS0__param_1];
	ld.param.u32 	%r14, [_Z19vector_multiply_addIdEvPKT_S2_iiPS0__param_2];
	ld.param.u32 	%r13, [_Z19vector_multiply_addIdEvPKT_S2_iiPS0__param_3];
	ld.param.u64 	%rd11, [_Z19vector_multiply_addIdEvPKT_S2_iiPS0__param_4];
	cvta.to.global.u64 	%rd1, %rd13;
	cvta.to.global.u64 	%rd2, %rd12;
	mov.u32 	%r15, %tid.x;
	mov.u32 	%r16, %ntid.x;
	mov.u32 	%r17, %ctaid.x;
	mad.lo.s32 	%r1, %r16, %r17, %r15;
	div.s32 	%r18, %r1, %r14;
	mul.lo.s32 	%r19, %r18, %r14;
	sub.s32 	%r20, %r1, %r19;
	mul.lo.s32 	%r21, %r18, %r13;
	cvt.s64.s32 	%rd3, %r21;
	mul.lo.s32 	%r22, %r21, %r14;
	cvt.s64.s32 	%rd14, %r22;
	mul.lo.s32 	%r23, %r20, %r13;
	cvt.s64.s32 	%rd15, %r23;
	add.s64 	%rd4, %rd14, %rd15;
	setp.lt.s32 	%p1, %r13, 1;
	mov.f64 	%fd67, 0d0000000000000000;
	@%p1 bra 	$L__BB3_12;
	and.b32  	%r2, %r13, 7;
	setp.lt.u32 	%p2, %r13, 8;
	mov.f64 	%fd67, 0d0000000000000000;
	mov.b32 	%r28, 0;
	@%p2 bra 	$L__BB3_4;
	and.b32  	%r28, %r13, 2147483640;
	neg.s32 	%r26, %r28;
	shl.b64 	%rd16, %rd3, 3;
	add.s64 	%rd17, %rd16, %rd2;
	add.s64 	%rd45, %rd17, 32;
	shl.b64 	%rd18, %rd4, 3;
	add.s64 	%rd19, %rd18, %rd1;
	add.s64 	%rd44, %rd19, 32;
	mov.f64 	%fd67, 0d0000000000000000;
$L__BB3_3:
	.pragma "nounroll";
	ld.global.f64 	%fd17, [%rd45+-32];
	ld.global.f64 	%fd18, [%rd44+-32];
	fma.rn.f64 	%fd19, %fd17, %fd18, %fd67;
	ld.global.f64 	%fd20, [%rd45+-24];
	ld.global.f64 	%fd21, [%rd44+-24];
	fma.rn.f64 	%fd22, %fd20, %fd21, %fd19;
	ld.global.f64 	%fd23, [%rd45+-16];
	ld.global.f64 	%fd24, [%rd44+-16];
	fma.rn.f64 	%fd25, %fd23, %fd24, %fd22;
	ld.global.f64 	%fd26, [%rd45+-8];
	ld.global.f64 	%fd27, [%rd44+-8];
	fma.rn.f64 	%fd28, %fd26, %fd27, %fd25;
	ld.global.f64 	%fd29, [%rd45];
	ld.global.f64 	%fd30, [%rd44];
	fma.rn.f64 	%fd31, %fd29, %fd30, %fd28;
	ld.global.f64 	%fd32, [%rd45+8];
	ld.global.f64 	%fd33, [%rd44+8];
	fma.rn.f64 	%fd34, %fd32, %fd33, %fd31;
	ld.global.f64 	%fd35, [%rd45+16];
	ld.global.f64 	%fd36, [%rd44+16];
	fma.rn.f64 	%fd37, %fd35, %fd36, %fd34;
	ld.global.f64 	%fd38, [%rd45+24];
	ld.global.f64 	%fd39, [%rd44+24];
	fma.rn.f64 	%fd67, %fd38, %fd39, %fd37;
	add.s32 	%r26, %r26, 8;
	add.s64 	%rd45, %rd45, 64;
	add.s64 	%rd44, %rd44, 64;
	setp.ne.s32 	%p3, %r26, 0;
	@%p3 bra 	$L__BB3_3;
$L__BB3_4:
	setp.eq.s32 	%p4, %r2, 0;
	@%p4 bra 	$L__BB3_12;
	and.b32  	%r8, %r13, 3;
	setp.lt.u32 	%p5, %r2, 4;
	@%p5 bra 	$L__BB3_7;
	cvt.u64.u32 	%rd20, %r28;
	add.s64 	%rd21, %rd20, %rd3;
	shl.b64 	%rd22, %rd21, 3;
	add.s64 	%rd23, %rd2, %rd22;
	ld.global.f64 	%fd41, [%rd23];
	add.s64 	%rd24, %rd4, %rd20;
	shl.b64 	%rd25, %rd24, 3;
	add.s64 	%rd26, %rd1, %rd25;
	ld.global.f64 	%fd42, [%rd26];
	fma.rn.f64 	%fd43, %fd41, %fd42, %fd67;
	ld.global.f64 	%fd44, [%rd23+8];
	ld.global.f64 	%fd45, [%rd26+8];
	fma.rn.f64 	%fd46, %fd44, %fd45, %fd43;
	ld.global.f64 	%fd47, [%rd23+16];
	ld.global.f64 	%fd48, [%rd26+16];
	fma.rn.f64 	%fd49, %fd47, %fd48, %fd46;
	ld.global.f64 	%fd50, [%rd23+24];
	ld.global.f64 	%fd51, [%rd26+24];
	fma.rn.f64 	%fd67, %fd50, %fd51, %fd49;
	add.s32 	%r28, %r28, 4;
$L__BB3_7:
	setp.eq.s32 	%p6, %r8, 0;
	@%p6 bra 	$L__BB3_12;
	setp.eq.s32 	%p7, %r8, 1;
	@%p7 bra 	$L__BB3_10;
	cvt.u64.u32 	%rd27, %r28;
	add.s64 	%rd28, %rd27, %rd3;
	shl.b64 	%rd29, %rd28, 3;
	add.s64 	%rd30, %rd2, %rd29;
	ld.global.f64 	%fd53, [%rd30];
	add.s64 	%rd31, %rd4, %rd27;
	shl.b64 	%rd32, %rd31, 3;
	add.s64 	%rd33, %rd1, %rd32;
	ld.global.f64 	%fd54, [%rd33];
	fma.rn.f64 	%fd55, %fd53, %fd54, %fd67;
	ld.global.f64 	%fd56, [%rd30+8];
	ld.global.f64 	%fd57, [%rd33+8];
	fma.rn.f64 	%fd67, %fd56, %fd57, %fd55;
	add.s32 	%r28, %r28, 2;
$L__BB3_10:
	and.b32  	%r25, %r13, 1;
	setp.eq.b32 	%p8, %r25, 1;
	not.pred 	%p9, %p8;
	@%p9 bra 	$L__BB3_12;
	cvt.u64.u32 	%rd34, %r28;
	add.s64 	%rd35, %rd34, %rd3;
	shl.b64 	%rd36, %rd35, 3;
	add.s64 	%rd37, %rd2, %rd36;
	ld.global.f64 	%fd58, [%rd37];
	add.s64 	%rd38, %rd4, %rd34;
	shl.b64 	%rd39, %rd38, 3;
	add.s64 	%rd40, %rd1, %rd39;
	ld.global.f64 	%fd59, [%rd40];
	fma.rn.f64 	%fd67, %fd58, %fd59, %fd67;
$L__BB3_12:
	cvta.to.global.u64 	%rd41, %rd11;
	mul.wide.s32 	%rd42, %r1, 8;
	add.s64 	%rd43, %rd41, %rd42;
	st.global.f64 	[%rd43], %fd67;
	ret;

}
	// .globl	_Z19vector_multiply_addIfEvPKT_S2_iiPS0_i
.visible .entry _Z19vector_multiply_addIfEvPKT_S2_iiPS0_i(
	.param .u64 .ptr .align 1 _Z19vector_multiply_addIfEvPKT_S2_iiPS0_i_param_0,
	.param .u64 .ptr .align 1 _Z19vector_multiply_addIfEvPKT_S2_iiPS0_i_param_1,
	.param .u32 _Z19vector_multiply_addIfEvPKT_S2_iiPS0_i_param_2,
	.param .u32 _Z19vector_multiply_addIfEvPKT_S2_iiPS0_i_param_3,
	.param .u64 .ptr .align 1 _Z19vector_multiply_addIfEvPKT_S2_iiPS0_i_param_4,
	.param .u32 _Z19vector_multiply_addIfEvPKT_S2_iiPS0_i_param_5
)
{
	.reg .pred 	%p<11>;
	.reg .b32 	%r<31>;
	.reg .b32 	%f<68>;
	.reg .b64 	%rd<46>;

	ld.param.u64 	%rd12, [_Z19vector_multiply_addIfEvPKT_S2_iiPS0_i_param_0];
	ld.param.u64 	%rd13, [_Z19vector_multiply_addIfEvPKT_S2_iiPS0_i_param_1];
	ld.param.u32 	%r13, [_Z19vector_multiply_addIfEvPKT_S2_iiPS0_i_param_2];
	ld.param.u32 	%r14, [_Z19vector_multiply_addIfEvPKT_S2_iiPS0_i_param_3];
	ld.param.u64 	%rd11, [_Z19vector_multiply_addIfEvPKT_S2_iiPS0_i_param_4];
	ld.param.u32 	%r15, [_Z19vector_multiply_addIfEvPKT_S2_iiPS0_i_param_5];
	cvta.to.global.u64 	%rd1, %rd13;
	cvta.to.global.u64 	%rd2, %rd12;
	mov.u32 	%r16, %tid.x;
	mov.u32 	%r17, %ntid.x;
	mov.u32 	%r18, %ctaid.x;
	mad.lo.s32 	%r1, %r17, %r18, %r16;
	setp.ge.s32 	%p1, %r1, %r15;
	@%p1 bra 	$L__BB4_14;
	div.s32 	%r19, %r1, %r13;
	mul.lo.s32 	%r20, %r19, %r13;
	sub.s32 	%r21, %r1, %r20;
	mul.lo.s32 	%r22, %r19, %r14;
	cvt.s64.s32 	%rd3, %r22;
	mul.lo.s32 	%r23, %r22, %r13;
	cvt.s64.s32 	%rd14, %r23;
	mul.lo.s32 	%r24, %r21, %r14;
	cvt.s64.s32 	%rd15, %r24;
	add.s64 	%rd4, %rd14, %rd15;
	setp.lt.s32 	%p2, %r14, 1;
	mov.f32 	%f67, 0f00000000;
	@%p2 bra 	$L__BB4_13;
	and.b32  	%r2, %r14, 7;
	setp.lt.u32 	%p3, %r14, 8;
	mov.f32 	%f67, 0f00000000;
	mov.b32 	%r29, 0;
	@%p3 bra 	$L__BB4_5;
	and.b32  	%r29, %r14, 2147483640;
	neg.s32 	%r27, %r29;
	shl.b64 	%rd16, %rd3, 2;
	add.s64 	%rd17, %rd16, %rd2;
	add.s64 	%rd45, %rd17, 16;
	shl.b64 	%rd18, %rd4, 2;
	add.s64 	%rd19, %rd18, %rd1;
	add.s64 	%rd44, %rd19, 16;
	mov.f32 	%f67, 0f00000000;
$L__BB4_4:
	.pragma "nounroll";
	ld.global.f32 	%f17, [%rd45+-16];
	ld.global.f32 	%f18, [%rd44+-16];
	fma.rn.f32 	%f19, %f17, %f18, %f67;
	ld.global.f32 	%f20, [%rd45+-12];
	ld.global.f32 	%f21, [%rd44+-12];
	fma.rn.f32 	%f22, %f20, %f21, %f19;
	ld.global.f32 	%f23, [%rd45+-8];
	ld.global.f32 	%f24, [%rd44+-8];
	fma.rn.f32 	%f25, %f23, %f24, %f22;
	ld.global.f32 	%f26, [%rd45+-4];
	ld.global.f32 	%f27, [%rd44+-4];
	fma.rn.f32 	%f28, %f26, %f27, %f25;
	ld.global.f32 	%f29, [%rd45];
	ld.global.f32 	%f30, [%rd44];
	fma.rn.f32 	%f31, %f29, %f30, %f28;
	ld.global.f32 	%f32, [%rd45+4];
	ld.global.f32 	%f33, [%rd44+4];
	fma.rn.f32 	%f34, %f32, %f33, %f31;
	ld.global.f32 	%f35, [%rd45+8];
	ld.global.f32 	%f36, [%rd44+8];
	fma.rn.f32 	%f37, %f35, %f36, %f34;
	ld.global.f32 	%f38, [%rd45+12];
	ld.global.f32 	%f39, [%rd44+12];
	fma.rn.f32 	%f67, %f38, %f39, %f37;
	add.s32 	%r27, %r27, 8;
	add.s64 	%rd45, %rd45, 32;
	add.s64 	%rd44, %rd44, 32;
	setp.ne.s32 	%p4, %r27, 0;
	@%p4 bra 	$L__BB4_4;
$L__BB4_5:
	setp.eq.s32 	%p5, %r2, 0;
	@%p5 bra 	$L__BB4_13;
	and.b32  	%r8, %r14, 3;
	setp.lt.u32 	%p6, %r2, 4;
	@%p6 bra 	$L__BB4_8;
	cvt.u64.u32 	%rd20, %r29;
	add.s64 	%rd21, %rd20, %rd3;
	shl.b64 	%rd22, %rd21, 2;
	add.s64 	%rd23, %rd2, %rd22;
	ld.global.f32 	%f41, [%rd23];
	add.s64 	%rd24, %rd4, %rd20;
	shl.b64 	%rd25, %rd24, 2;
	add.s64 	%rd26, %rd1, %rd25;
	ld.global.f32 	%f42, [%rd26];
	fma.rn.f32 	%f43, %f41, %f42, %f67;
	ld.global.f32 	%f44, [%rd23+4];
	ld.global.f32 	%f45, [%rd26+4];
	fma.rn.f32 	%f46, %f44, %f45, %f43;
	ld.global.f32 	%f47, [%rd23+8];
	ld.global.f32 	%f48, [%rd26+8];
	fma.rn.f32 	%f49, %f47, %f48, %f46;
	ld.global.f32 	%f50, [%rd23+12];
	ld.global.f32 	%f51, [%rd26+12];
	fma.rn.f32 	%f67, %f50, %f51, %f49;
	add.s32 	%r29, %r29, 4;
$L__BB4_8:
	setp.eq.s32 	%p7, %r8, 0;
	@%p7 bra 	$L__BB4_13;
	setp.eq.s32 	%p8, %r8, 1;
	@%p8 bra 	$L__BB4_11;
	cvt.u64.u32 	%rd27, %r29;
	add.s64 	%rd28, %rd27, %rd3;
	shl.b64 	%rd29, %rd28, 2;
	add.s64 	%rd30, %rd2, %rd29;
	ld.global.f32 	%f53, [%rd30];
	add.s64 	%rd31, %rd4, %rd27;
	shl.b64 	%rd32, %rd31, 2;
	add.s64 	%rd33, %rd1, %rd32;
	ld.global.f32 	%f54, [%rd33];
	fma.rn.f32 	%f55, %f53, %f54, %f67;
	ld.global.f32 	%f56, [%rd30+4];
	ld.global.f32 	%f57, [%rd33+4];
	fma.rn.f32 	%f67, %f56, %f57, %f55;
	add.s32 	%r29, %r29, 2;
$L__BB4_11:
	and.b32  	%r26, %r14, 1;
	setp.eq.b32 	%p9, %r26, 1;
	not.pred 	%p10, %p9;
	@%p10 bra 	$L__BB4_13;
	cvt.u64.u32 	%rd34, %r29;
	add.s64 	%rd35, %rd34, %rd3;
	shl.b64 	%rd36, %rd35, 2;
	add.s64 	%rd37, %rd2, %rd36;
	ld.global.f32 	%f58, [%rd37];
	add.s64 	%rd38, %rd4, %rd34;
	shl.b64 	%rd39, %rd38, 2;
	add.s64 	%rd40, %rd1, %rd39;
	ld.global.f32 	%f59, [%rd40];
	fma.rn.f32 	%f67, %f58, %f59, %f67;
$L__BB4_13:
	cvta.to.global.u64 	%rd41, %rd11;
	mul.wide.s32 	%rd42, %r1, 4;
	add.s64 	%rd43, %rd41, %rd42;
	st.global.f32 	[%rd43], %f67;
$L__BB4_14:
	ret;

}
	// .globl	_Z19vector_multiply_addIdEvPKT_S2_iiPS0_i
.visible .entry _Z19vector_multiply_addIdEvPKT_S2_iiPS0_i(
	.param .u64 .ptr .align 1 _Z19vector_multiply_addIdEvPKT_S2_iiPS0_i_param_0,
	.param .u64 .ptr .align 1 _Z19vector_multiply_addIdEvPKT_S2_iiPS0_i_param_1,
	.param .u32 _Z19vector_multiply_addIdEvPKT_S2_iiPS0_i_param_2,
	.param .u32 _Z19vector_multiply_addIdEvPKT_S2_iiPS0_i_param_3,
	.param .u64 .ptr .align 1 _Z19vector_multiply_addIdEvPKT_S2_iiPS0_i_param_4,
	.param .u32 _Z19vector_multiply_addIdEvPKT_S2_iiPS0_i_param_5
)
{
	.reg .pred 	%p<11>;
	.reg .b32 	%r<31>;
	.reg .b64 	%rd<46>;
	.reg .b64 	%fd<68>;

	ld.param.u64 	%rd12, [_Z19vector_multiply_addIdEvPKT_S2_iiPS0_i_param_0];
	ld.param.u64 	%rd13, [_Z19vector_multiply_addIdEvPKT_S2_iiPS0_i_param_1];
	ld.param.u32 	%r13, [_Z19vector_multiply_addIdEvPKT_S2_iiPS0_i_param_2];
	ld.param.u32 	%r14, [_Z19vector_multiply_addIdEvPKT_S2_iiPS0_i_param_3];
	ld.param.u64 	%rd11, [_Z19vector_multiply_addIdEvPKT_S2_iiPS0_i_param_4];
	ld.param.u32 	%r15, [_Z19vector_multiply_addIdEvPKT_S2_iiPS0_i_param_5];
	cvta.to.global.u64 	%rd1, %rd13;
	cvta.to.global.u64 	%rd2, %rd12;
	mov.u32 	%r16, %tid.x;
	mov.u32 	%r17, %ntid.x;
	mov.u32 	%r18, %ctaid.x;
	mad.lo.s32 	%r1, %r17, %r18, %r16;
	setp.ge.s32 	%p1, %r1, %r15;
	@%p1 bra 	$L__BB5_14;
	div.s32 	%r19, %r1, %r13;
	mul.lo.s32 	%r20, %r19, %r13;
	sub.s32 	%r21, %r1, %r20;
	mul.lo.s32 	%r22, %r19, %r14;
	cvt.s64.s32 	%rd3, %r22;
	mul.lo.s32 	%r23, %r22, %r13;
	cvt.s64.s32 	%rd14, %r23;
	mul.lo.s32 	%r24, %r21, %r14;
	cvt.s64.s32 	%rd15, %r24;
	add.s64 	%rd4, %rd14, %rd15;
	setp.lt.s32 	%p2, %r14, 1;
	mov.f64 	%fd67, 0d0000000000000000;
	@%p2 bra 	$L__BB5_13;
	and.b32  	%r2, %r14, 7;
	setp.lt.u32 	%p3, %r14, 8;
	mov.f64 	%fd67, 0d0000000000000000;
	mov.b32 	%r29, 0;
	@%p3 bra 	$L__BB5_5;
	and.b32  	%r29, %r14, 2147483640;
	neg.s32 	%r27, %r29;
	shl.b64 	%rd16, %rd3, 3;
	add.s64 	%rd17, %rd16, %rd2;
	add.s64 	%rd45, %rd17, 32;
	shl.b64 	%rd18, %rd4, 3;
	add.s64 	%rd19, %rd18, %rd1;
	add.s64 	%rd44, %rd19, 32;
	mov.f64 	%fd67, 0d0000000000000000;
$L__BB5_4:
	.pragma "nounroll";
	ld.global.f64 	%fd17, [%rd45+-32];
	ld.global.f64 	%fd18, [%rd44+-32];
	fma.rn.f64 	%fd19, %fd17, %fd18, %fd67;
	ld.global.f64 	%fd20, [%rd45+-24];
	ld.global.f64 	%fd21, [%rd44+-24];
	fma.rn.f64 	%fd22, %fd20, %fd21, %fd19;
	ld.global.f64 	%fd23, [%rd45+-16];
	ld.global.f64 	%fd24, [%rd44+-16];
	fma.rn.f64 	%fd25, %fd23, %fd24, %fd22;
	ld.global.f64 	%fd26, [%rd45+-8];
	ld.global.f64 	%fd27, [%rd44+-8];
	fma.rn.f64 	%fd28, %fd26, %fd27, %fd25;
	ld.global.f64 	%fd29, [%rd45];
	ld.global.f64 	%fd30, [%rd44];
	fma.rn.f64 	%fd31, %fd29, %fd30, %fd28;
	ld.global.f64 	%fd32, [%rd45+8];
	ld.global.f64 	%fd33, [%rd44+8];
	fma.rn.f64 	%fd34, %fd32, %fd33, %fd31;
	ld.global.f64 	%fd35, [%rd45+16];
	ld.global.f64 	%fd36, [%rd44+16];
	fma.rn.f64 	%fd37, %fd35, %fd36, %fd34;
	ld.global.f64 	%fd38, [%rd45+24];
	ld.global.f64 	%fd39, [%rd44+24];
	fma.rn.f64 	%fd67, %fd38, %fd39, %fd37;
	add.s32 	%r27, %r27, 8;
	add.s64 	%rd45, %rd45, 64;
	add.s64 	%rd44, %rd44, 64;
	setp.ne.s32 	%p4, %r27, 0;
	@%p4 bra 	$L__BB5_4;
$L__BB5_5:
	setp.eq.s32 	%p5, %r2, 0;
	@%p5 bra 	$L__BB5_13;
	and.b32  	%r8, %r14, 3;
	setp.lt.u32 	%p6, %r2, 4;
	@%p6 bra 	$L__BB5_8;
	cvt.u64.u32 	%rd20, %r29;
	add.s64 	%rd21, %rd20, %rd3;
	shl.b64 	%rd22, %rd21, 3;
	add.s64 	%rd23, %rd2, %rd22;
	ld.global.f64 	%fd41, [%rd23];
	add.s64 	%rd24, %rd4, %rd20;
	shl.b64 	%rd25, %rd24, 3;
	add.s64 	%rd26, %rd1, %rd25;
	ld.global.f64 	%fd42, [%rd26];
	fma.rn.f64 	%fd43, %fd41, %fd42, %fd67;
	ld.global.f64 	%fd44, [%rd23+8];
	ld.global.f64 	%fd45, [%rd26+8];
	fma.rn.f64 	%fd46, %fd44, %fd45, %fd43;
	ld.global.f64 	%fd47, [%rd23+16];
	ld.global.f64 	%fd48, [%rd26+16];
	fma.rn.f64 	%fd49, %fd47, %fd48, %fd46;
	ld.global.f64 	%fd50, [%rd23+24];
	ld.global.f64 	%fd51, [%rd26+24];
	fma.rn.f64 	%fd67, %fd50, %fd51, %fd49;
	add.s32 	%r29, %r29, 4;
$L__BB5_8:
	setp.eq.s32 	%p7, %r8, 0;
	@%p7 bra 	$L__BB5_13;
	setp.eq.s32 	%p8, %r8, 1;
	@%p8 bra 	$L__BB5_11;
	cvt.u64.u32 	%rd27, %r29;
	add.s64 	%rd28, %rd27, %rd3;
	shl.b64 	%rd29, %rd28, 3;
	add.s64 	%rd30, %rd2, %rd29;
	ld.global.f64 	%fd53, [%rd30];
	add.s64 	%rd31, %rd4, %rd27;
	shl.b64 	%rd32, %rd31, 3;
	add.s64 	%rd33, %rd1, %rd32;
	ld.global.f64 	%fd54, [%rd33];
	fma.rn.f64 	%fd55, %fd53, %fd54, %fd67;
	ld.global.f64 	%fd56, [%rd30+8];
	ld.global.f64 	%fd57, [%rd33+8];
	fma.rn.f64 	%fd67, %fd56, %fd57, %fd55;
	add.s32 	%r29, %r29, 2;
$L__BB5_11:
	and.b32  	%r26, %r14, 1;
	setp.eq.b32 	%p9, %r26, 1;
	not.pred 	%p10, %p9;
	@%p10 bra 	$L__BB5_13;
	cvt.u64.u32 	%rd34, %r29;
	add.s64 	%rd35, %rd34, %rd3;
	shl.b64 	%rd36, %rd35, 3;
	add.s64 	%rd37, %rd2, %rd36;
	ld.global.f64 	%fd58, [%rd37];
	add.s64 	%rd38, %rd4, %rd34;
	shl.b64 	%rd39, %rd38, 3;
	add.s64 	%rd40, %rd1, %rd39;
	ld.global.f64 	%fd59, [%rd40];
	fma.rn.f64 	%fd67, %fd58, %fd59, %fd67;
$L__BB5_13:
	cvta.to.global.u64 	%rd41, %rd11;
	mul.wide.s32 	%rd42, %r1, 8;
	add.s64 	%rd43, %rd41, %rd42;
	st.global.f64 	[%rd43], %fd67;
$L__BB5_14:
	ret;

}
	// .globl	_Z25array_vector_multiply_addIfEvPT_S1_iS1_i
.visible .entry _Z25array_vector_multiply_addIfEvPT_S1_iS1_i(
	.param .u64 .ptr .align 1 _Z25array_vector_multiply_addIfEvPT_S1_iS1_i_param_0,
	.param .u64 .ptr .align 1 _Z25array_vector_multiply_addIfEvPT_S1_iS1_i_param_1,
	.param .u32 _Z25array_vector_multiply_addIfEvPT_S1_iS1_i_param_2,
	.param .u64 .ptr .align 1 _Z25array_vector_multiply_addIfEvPT_S1_iS1_i_param_3,
	.param .u32 _Z25array_vector_multiply_addIfEvPT_S1_iS1_i_param_4
)
{
	.reg .pred 	%p<11>;
	.reg .b32 	%r<29>;
	.reg .b32 	%f<112>;
	.reg .b64 	%rd<41>;

	ld.param.u64 	%rd17, [_Z25array_vector_multiply_addIfEvPT_S1_iS1_i_param_0];
	ld.param.u64 	%rd18, [_Z25array_vector_multiply_addIfEvPT_S1_iS1_i_param_1];
	ld.param.u32 	%r17, [_Z25array_vector_multiply_addIfEvPT_S1_iS1_i_param_2];
	ld.param.u64 	%rd16, [_Z25array_vector_multiply_addIfEvPT_S1_iS1_i_param_3];
	ld.param.u32 	%r18, [_Z25array_vector_multiply_addIfEvPT_S1_iS1_i_param_4];
	cvta.to.global.u64 	%rd1, %rd18;
	cvta.to.global.u64 	%rd2, %rd17;
	mov.u32 	%r19, %tid.x;
	mov.u32 	%r20, %ntid.x;
	mov.u32 	%r21, %ctaid.x;
	mad.lo.s32 	%r1, %r20, %r21, %r19;
	setp.ge.s32 	%p1, %r1, %r18;
	@%p1 bra 	$L__BB6_15;
	mul.lo.s32 	%r22, %r17, %r1;
	cvt.s64.s32 	%rd3, %r22;
	setp.lt.s32 	%p2, %r17, 1;
	mov.f32 	%f111, 0f00000000;
	@%p2 bra 	$L__BB6_14;
	and.b32  	%r2, %r17, 15;
	setp.lt.u32 	%p3, %r17, 16;
	mov.f32 	%f111, 0f00000000;
	mov.b32 	%r26, 0;
	@%p3 bra 	$L__BB6_5;
	and.b32  	%r26, %r17, 2147483632;
	neg.s32 	%r24, %r26;
	shl.b64 	%rd19, %rd3, 2;
	add.s64 	%rd20, %rd19, 32;
	add.s64 	%rd38, %rd2, %rd20;
	add.s64 	%rd37, %rd1, %rd20;
	mov.f32 	%f111, 0f00000000;
$L__BB6_4:
	.pragma "nounroll";
	ld.global.f32 	%f18, [%rd38+-32];
	ld.global.f32 	%f19, [%rd37+-32];
	fma.rn.f32 	%f20, %f18, %f19, %f111;
	ld.global.f32 	%f21, [%rd38+-28];
	ld.global.f32 	%f22, [%rd37+-28];
	fma.rn.f32 	%f23, %f21, %f22, %f20;
	ld.global.f32 	%f24, [%rd38+-24];
	ld.global.f32 	%f25, [%rd37+-24];
	fma.rn.f32 	%f26, %f24, %f25, %f23;
	ld.global.f32 	%f27, [%rd38+-20];
	ld.global.f32 	%f28, [%rd37+-20];
	fma.rn.f32 	%f29, %f27, %f28, %f26;
	ld.global.f32 	%f30, [%rd38+-16];
	ld.global.f32 	%f31, [%rd37+-16];
	fma.rn.f32 	%f32, %f30, %f31, %f29;
	ld.global.f32 	%f33, [%rd38+-12];
	ld.global.f32 	%f34, [%rd37+-12];
	fma.rn.f32 	%f35, %f33, %f34, %f32;
	ld.global.f32 	%f36, [%rd38+-8];
	ld.global.f32 	%f37, [%rd37+-8];
	fma.rn.f32 	%f38, %f36, %f37, %f35;
	ld.global.f32 	%f39, [%rd38+-4];
	ld.global.f32 	%f40, [%rd37+-4];
	fma.rn.f32 	%f41, %f39, %f40, %f38;
	ld.global.f32 	%f42, [%rd38];
	ld.global.f32 	%f43, [%rd37];
	fma.rn.f32 	%f44, %f42, %f43, %f41;
	ld.global.f32 	%f45, [%rd38+4];
	ld.global.f32 	%f46, [%rd37+4];
	fma.rn.f32 	%f47, %f45, %f46, %f44;
	ld.global.f32 	%f48, [%rd38+8];
	ld.global.f32 	%f49, [%rd37+8];
	fma.rn.f32 	%f50, %f48, %f49, %f47;
	ld.global.f32 	%f51, [%rd38+12];
	ld.global.f32 	%f52, [%rd37+12];
	fma.rn.f32 	%f53, %f51, %f52, %f50;
	ld.global.f32 	%f54, [%rd38+16];
	ld.global.f32 	%f55, [%rd37+16];
	fma.rn.f32 	%f56, %f54, %f55, %f53;
	ld.global.f32 	%f57, [%rd38+20];
	ld.global.f32 	%f58, [%rd37+20];
	fma.rn.f32 	%f59, %f57, %f58, %f56;
	ld.global.f32 	%f60, [%rd38+24];
	ld.global.f32 	%f61, [%rd37+24];
	fma.rn.f32 	%f62, %f60, %f61, %f59;
	ld.global.f32 	%f63, [%rd38+28];
	ld.global.f32 	%f64, [%rd37+28];
	fma.rn.f32 	%f111, %f63, %f64, %f62;
	add.s32 	%r24, %r24, 16;
	add.s64 	%rd38, %rd38, 64;
	add.s64 	%rd37, %rd37, 64;
	setp.ne.s32 	%p4, %r24, 0;
	@%p4 bra 	$L__BB6_4;
$L__BB6_5:
	setp.eq.s32 	%p5, %r2, 0;
	@%p5 bra 	$L__BB6_14;
	and.b32  	%r8, %r17, 7;
	setp.lt.u32 	%p6, %r2, 8;
	@%p6 bra 	$L__BB6_8;
	cvt.u64.u32 	%rd21, %r26;
	add.s64 	%rd22, %rd21, %rd3;
	shl.b64 	%rd23, %rd22, 2;
	add.s64 	%rd24, %rd2, %rd23;
	ld.global.f32 	%f66, [%rd24];
	add.s64 	%rd25, %rd1, %rd23;
	ld.global.f32 	%f67, [%rd25];
	fma.rn.f32 	%f68, %f66, %f67, %f111;
	ld.global.f32 	%f69, [%rd24+4];
	ld.global.f32 	%f70, [%rd25+4];
	fma.rn.f32 	%f71, %f69, %f70, %f68;
	ld.global.f32 	%f72, [%rd24+8];
	ld.global.f32 	%f73, [%rd25+8];
	fma.rn.f32 	%f74, %f72, %f73, %f71;
	ld.global.f32 	%f75, [%rd24+12];
	ld.global.f32 	%f76, [%rd25+12];
	fma.rn.f32 	%f77, %f75, %f76, %f74;
	ld.global.f32 	%f78, [%rd24+16];
	ld.global.f32 	%f79, [%rd25+16];
	fma.rn.f32 	%f80, %f78, %f79, %f77;
	ld.global.f32 	%f81, [%rd24+20];
	ld.global.f32 	%f82, [%rd25+20];
	fma.rn.f32 	%f83, %f81, %f82, %f80;
	ld.global.f32 	%f84, [%rd24+24];
	ld.global.f32 	%f85, [%rd25+24];
	fma.rn.f32 	%f86, %f84, %f85, %f83;
	ld.global.f32 	%f87, [%rd24+28];
	ld.global.f32 	%f88, [%rd25+28];
	fma.rn.f32 	%f111, %f87, %f88, %f86;
	add.s32 	%r26, %r26, 8;
$L__BB6_8:
	setp.eq.s32 	%p7, %r8, 0;
	@%p7 bra 	$L__BB6_14;
	and.b32  	%r11, %r17, 3;
	setp.lt.u32 	%p8, %r8, 4;
	@%p8 bra 	$L__BB6_11;
	cvt.u64.u32 	%rd26, %r26;
	add.s64 	%rd27, %rd26, %rd3;
	shl.b64 	%rd28, %rd27, 2;
	add.s64 	%rd29, %rd2, %rd28;
	ld.global.f32 	%f90, [%rd29];
	add.s64 	%rd30, %rd1, %rd28;
	ld.global.f32 	%f91, [%rd30];
	fma.rn.f32 	%f92, %f90, %f91, %f111;
	ld.global.f32 	%f93, [%rd29+4];
	ld.global.f32 	%f94, [%rd30+4];
	fma.rn.f32 	%f95, %f93, %f94, %f92;
	ld.global.f32 	%f96, [%rd29+8];
	ld.global.f32 	%f97, [%rd30+8];
	fma.rn.f32 	%f98, %f96, %f97, %f95;
	ld.global.f32 	%f99, [%rd29+12];
	ld.global.f32 	%f100, [%rd30+12];
	fma.rn.f32 	%f111, %f99, %f100, %f98;
	add.s32 	%r26, %r26, 4;
$L__BB6_11:
	setp.eq.s32 	%p9, %r11, 0;
	@%p9 bra 	$L__BB6_14;
	cvt.u64.u32 	%rd31, %r26;
	add.s64 	%rd32, %rd3, %rd31;
	shl.b64 	%rd33, %rd32, 2;
	add.s64 	%rd40, %rd1, %rd33;
	add.s64 	%rd39, %rd2, %rd33;
	neg.s32 	%r28, %r11;
$L__BB6_13:
	.pragma "nounroll";
	ld.global.f32 	%f101, [%rd39];
	ld.global.f32 	%f102, [%rd40];
	fma.rn.f32 	%f111, %f101, %f102, %f111;
	add.s64 	%rd40, %rd40, 4;
	add.s64 	%rd39, %rd39, 4;
	add.s32 	%r28, %r28, 1;
	setp.ne.s32 	%p10, %r28, 0;
	@%p10 bra 	$L__BB6_13;
$L__BB6_14:
	cvta.to.global.u64 	%rd34, %rd16;
	mul.wide.s32 	%rd35, %r1, 4;
	add.s64 	%rd36, %rd34, %rd35;
	st.global.f32 	[%rd36], %f111;
$L__BB6_15:
	ret;

}
	// .globl	_Z25array_vector_multiply_addIdEvPT_S1_iS1_i
.visible .entry _Z25array_vector_multiply_addIdEvPT_S1_iS1_i(
	.param .u64 .ptr .align 1 _Z25array_vector_multiply_addIdEvPT_S1_iS1_i_param_0,
	.param .u64 .ptr .align 1 _Z25array_vector_multiply_addIdEvPT_S1_iS1_i_param_1,
	.param .u32 _Z25array_vector_multiply_addIdEvPT_S1_iS1_i_param_2,
	.param .u64 .ptr .align 1 _Z25array_vector_multiply_addIdEvPT_S1_iS1_i_param_3,
	.param .u32 _Z25array_vector_multiply_addIdEvPT_S1_iS1_i_param_4
)
{
	.reg .pred 	%p<11>;
	.reg .b32 	%r<29>;
	.reg .b64 	%rd<41>;
	.reg .b64 	%fd<112>;

	ld.param.u64 	%rd17, [_Z25array_vector_multiply_addIdEvPT_S1_iS1_i_param_0];
	ld.param.u64 	%rd18, [_Z25array_vector_multiply_addIdEvPT_S1_iS1_i_param_1];
	ld.param.u32 	%r17, [_Z25array_vector_multiply_addIdEvPT_S1_iS1_i_param_2];
	ld.param.u64 	%rd16, [_Z25array_vector_multiply_addIdEvPT_S1_iS1_i_param_3];
	ld.param.u32 	%r18, [_Z25array_vector_multiply_addIdEvPT_S1_iS1_i_param_4];
	cvta.to.global.u64 	%rd1, %rd18;
	cvta.to.global.u64 	%rd2, %rd17;
	mov.u32 	%r19, %tid.x;
	mov.u32 	%r20, %ntid.x;
	mov.u32 	%r21, %ctaid.x;
	mad.lo.s32 	%r1, %r20, %r21, %r19;
	setp.ge.s32 	%p1, %r1, %r18;
	@%p1 bra 	$L__BB7_15;
	mul.lo.s32 	%r22, %r17, %r1;
	cvt.s64.s32 	%rd3, %r22;
	setp.lt.s32 	%p2, %r17, 1;
	mov.f64 	%fd111, 0d0000000000000000;
	@%p2 bra 	$L__BB7_14;
	and.b32  	%r2, %r17, 15;
	setp.lt.u32 	%p3, %r17, 16;
	mov.f64 	%fd111, 0d0000000000000000;
	mov.b32 	%r26, 0;
	@%p3 bra 	$L__BB7_5;
	and.b32  	%r26, %r17, 2147483632;
	neg.s32 	%r24, %r26;
	shl.b64 	%rd19, %rd3, 3;
	add.s64 	%rd20, %rd19, 64;
	add.s64 	%rd38, %rd2, %rd20;
	add.s64 	%rd37, %rd1, %rd20;
	mov.f64 	%fd111, 0d0000000000000000;
$L__BB7_4:
	.pragma "nounroll";
	ld.global.f64 	%fd18, [%rd38+-64];
	ld.global.f64 	%fd19, [%rd37+-64];
	fma.rn.f64 	%fd20, %fd18, %fd19, %fd111;
	ld.global.f64 	%fd21, [%rd38+-56];
	ld.global.f64 	%fd22, [%rd37+-56];
	fma.rn.f64 	%fd23, %fd21, %fd22, %fd20;
	ld.global.f64 	%fd24, [%rd38+-48];
	ld.global.f64 	%fd25, [%rd37+-48];
	fma.rn.f64 	%fd26, %fd24, %fd25, %fd23;
	ld.global.f64 	%fd27, [%rd38+-40];
	ld.global.f64 	%fd28, [%rd37+-40];
	fma.rn.f64 	%fd29, %fd27, %fd28, %fd26;
	ld.global.f64 	%fd30, [%rd38+-32];
	ld.global.f64 	%fd31, [%rd37+-32];
	fma.rn.f64 	%fd32, %fd30, %fd31, %fd29;
	ld.global.f64 	%fd33, [%rd38+-24];
	ld.global.f64 	%fd34, [%rd37+-24];
	fma.rn.f64 	%fd35, %fd33, %fd34, %fd32;
	ld.global.f64 	%fd36, [%rd38+-16];
	ld.global.f64 	%fd37, [%rd37+-16];
	fma.rn.f64 	%fd38, %fd36, %fd37, %fd35;
	ld.global.f64 	%fd39, [%rd38+-8];
	ld.global.f64 	%fd40, [%rd37+-8];
	fma.rn.f64 	%fd41, %fd39, %fd40, %fd38;
	ld.global.f64 	%fd42, [%rd38];
	ld.global.f64 	%fd43, [%rd37];
	fma.rn.f64 	%fd44, %fd42, %fd43, %fd41;
	ld.global.f64 	%fd45, [%rd38+8];
	ld.global.f64 	%fd46, [%rd37+8];
	fma.rn.f64 	%fd47, %fd45, %fd46, %fd44;
	ld.global.f64 	%fd48, [%rd38+16];
	ld.global.f64 	%fd49, [%rd37+16];
	fma.rn.f64 	%fd50, %fd48, %fd49, %fd47;
	ld.global.f64 	%fd51, [%rd38+24];
	ld.global.f64 	%fd52, [%rd37+24];
	fma.rn.f64 	%fd53, %fd51, %fd52, %fd50;
	ld.global.f64 	%fd54, [%rd38+32];
	ld.global.f64 	%fd55, [%rd37+32];
	fma.rn.f64 	%fd56, %fd54, %fd55, %fd53;
	ld.global.f64 	%fd57, [%rd38+40];
	ld.global.f64 	%fd58, [%rd37+40];
	fma.rn.f64 	%fd59, %fd57, %fd58, %fd56;
	ld.global.f64 	%fd60, [%rd38+48];
	ld.global.f64 	%fd61, [%rd37+48];
	fma.rn.f64 	%fd62, %fd60, %fd61, %fd59;
	ld.global.f64 	%fd63, [%rd38+56];
	ld.global.f64 	%fd64, [%rd37+56];
	fma.rn.f64 	%fd111, %fd63, %fd64, %fd62;
	add.s32 	%r24, %r24, 16;
	add.s64 	%rd38, %rd38, 128;
	add.s64 	%rd37, %rd37, 128;
	setp.ne.s32 	%p4, %r24, 0;
	@%p4 bra 	$L__BB7_4;
$L__BB7_5:
	setp.eq.s32 	%p5, %r2, 0;
	@%p5 bra 	$L__BB7_14;
	and.b32  	%r8, %r17, 7;
	setp.lt.u32 	%p6, %r2, 8;
	@%p6 bra 	$L__BB7_8;
	cvt.u64.u32 	%rd21, %r26;
	add.s64 	%rd22, %rd21, %rd3;
	shl.b64 	%rd23, %rd22, 3;
	add.s64 	%rd24, %rd2, %rd23;
	ld.global.f64 	%fd66, [%rd24];
	add.s64 	%rd25, %rd1, %rd23;
	ld.global.f64 	%fd67, [%rd25];
	fma.rn.f64 	%fd68, %fd66, %fd67, %fd111;
	ld.global.f64 	%fd69, [%rd24+8];
	ld.global.f64 	%fd70, [%rd25+8];
	fma.rn.f64 	%fd71, %fd69, %fd70, %fd68;
	ld.global.f64 	%fd72, [%rd24+16];
	ld.global.f64 	%fd73, [%rd25+16];
	fma.rn.f64 	%fd74, %fd72, %fd73, %fd71;
	ld.global.f64 	%fd75, [%rd24+24];
	ld.global.f64 	%fd76, [%rd25+24];
	fma.rn.f64 	%fd77, %fd75, %fd76, %fd74;
	ld.global.f64 	%fd78, [%rd24+32];
	ld.global.f64 	%fd79, [%rd25+32];
	fma.rn.f64 	%fd80, %fd78, %fd79, %fd77;
	ld.global.f64 	%fd81, [%rd24+40];
	ld.global.f64 	%fd82, [%rd25+40];
	fma.rn.f64 	%fd83, %fd81, %fd82, %fd80;
	ld.global.f64 	%fd84, [%rd24+48];
	ld.global.f64 	%fd85, [%rd25+48];
	fma.rn.f64 	%fd86, %fd84, %fd85, %fd83;
	ld.global.f64 	%fd87, [%rd24+56];
	ld.global.f64 	%fd88, [%rd25+56];
	fma.rn.f64 	%fd111, %fd87, %fd88, %fd86;
	add.s32 	%r26, %r26, 8;
$L__BB7_8:
	setp.eq.s32 	%p7, %r8, 0;
	@%p7 bra 	$L__BB7_14;
	and.b32  	%r11, %r17, 3;
	setp.lt.u32 	%p8, %r8, 4;
	@%p8 bra 	$L__BB7_11;
	cvt.u64.u32 	%rd26, %r26;
	add.s64 	%rd27, %rd26, %rd3;
	shl.b64 	%rd28, %rd27, 3;
	add.s64 	%rd29, %rd2, %rd28;
	ld.global.f64 	%fd90, [%rd29];
	add.s64 	%rd30, %rd1, %rd28;
	ld.global.f64 	%fd91, [%rd30];
	fma.rn.f64 	%fd92, %fd90, %fd91, %fd111;
	ld.global.f64 	%fd93, [%rd29+8];
	ld.global.f64 	%fd94, [%rd30+8];
	fma.rn.f64 	%fd95, %fd93, %fd94, %fd92;
	ld.global.f64 	%fd96, [%rd29+16];
	ld.global.f64 	%fd97, [%rd30+16];
	fma.rn.f64 	%fd98, %fd96, %fd97, %fd95;
	ld.global.f64 	%fd99, [%rd29+24];
	ld.global.f64 	%fd100, [%rd30+24];
	fma.rn.f64 	%fd111, %fd99, %fd100, %fd98;
	add.s32 	%r26, %r26, 4;
$L__BB7_11:
	setp.eq.s32 	%p9, %r11, 0;
	@%p9 bra 	$L__BB7_14;
	cvt.u64.u32 	%rd31, %r26;
	add.s64 	%rd32, %rd3, %rd31;
	shl.b64 	%rd33, %rd32, 3;
	add.s64 	%rd40, %rd1, %rd33;
	add.s64 	%rd39, %rd2, %rd33;
	neg.s32 	%r28, %r11;
$L__BB7_13:
	.pragma "nounroll";
	ld.global.f64 	%fd101, [%rd39];
	ld.global.f64 	%fd102, [%rd40];
	fma.rn.f64 	%fd111, %fd101, %fd102, %fd111;
	add.s64 	%rd40, %rd40, 8;
	add.s64 	%rd39, %rd39, 8;
	add.s32 	%r28, %r28, 1;
	setp.ne.s32 	%p10, %r28, 0;
	@%p10 bra 	$L__BB7_13;
$L__BB7_14:
	cvta.to.global.u64 	%rd34, %rd16;
	mul.wide.s32 	%rd35, %r1, 8;
	add.s64 	%rd36, %rd34, %rd35;
	st.global.f64 	[%rd36], %fd111;
$L__BB7_15:
	ret;

}


// ===== COMPILED SASS (sm_100) =====

	.target	sm_100

	.elftype	@"ET_EXEC"


//--------------------- .note.nv.tkinfo           --------------------------
	.section	.note.nv.tkinfo,"",@"SHT_NOTE"
	.sectionflags	@"SHF_NOTE_NV_TKINFO"
	.tkinfo
        /*0018*/ 	.word	0x00000002
        /*0030*/ 	.string	""
        /*0030*/ 	.string	"ptxas"
        /*0030*/ 	.string	"Cuda compilation tools, release 13.0, V13.0.88"
        /*0030*/ 	.string	"Build cuda_13.0.r13.0/compiler.36424714_0"
        /*0030*/ 	.string	"-arch sm_100 -m 64 "



//--------------------- .note.nv.cuinfo           --------------------------
	.section	.note.nv.cuinfo,"",@"SHT_NOTE"
	.sectionflags	@"SHF_NOTE_NV_CUINFO"
        /*0018*/ 	.short	0x0002
        /*001a*/ 	.short	0x0064
        /*001c*/ 	.short	0x0082
	.zero		2


//--------------------- .nv.info                  --------------------------
	.section	.nv.info,"",@"SHT_CUDA_INFO"
	.align	4


	//----- nvinfo : EIATTR_REGCOUNT
	.align		4
        /*0000*/ 	.byte	0x04, 0x2f
        /*0002*/ 	.short	(.L_1 - .L_0)
	.align		4
.L_0:
        /*0004*/ 	.word	index@(_Z24standardize_block_kernelIfEvPT_ii)
        /*0008*/ 	.word	0x00000020


	//----- nvinfo : EIATTR_FRAME_SIZE
	.align		4
.L_1:
        /*000c*/ 	.byte	0x04, 0x11
        /*000e*/ 	.short	(.L_3 - .L_2)
	.align		4
.L_2:
        /*0010*/ 	.word	index@($__internal_3_$__cuda_sm3x_div_rn_noftz_f32_slowpath)
        /*0014*/ 	.word	0x00000000


	//----- nvinfo : EIATTR_FRAME_SIZE
	.align		4
.L_3:
        /*0018*/ 	.byte	0x04, 0x11
        /*001a*/ 	.short	(.L_5 - .L_4)
	.align		4
.L_4:
        /*001c*/ 	.word	index@($__internal_2_$__cuda_sm20_sqrt_rn_f32_slowpath)
        /*0020*/ 	.word	0x00000000


	//----- nvinfo : EIATTR_FRAME_SIZE
	.align		4
.L_5:
        /*0024*/ 	.byte	0x04, 0x11
        /*0026*/ 	.short	(.L_7 - .L_6)
	.align		4
.L_6:
        /*0028*/ 	.word	index@(_Z24standardize_block_kernelIfEvPT_ii)
        /*002c*/ 	.word	0x00000000


	//----- nvinfo : EIATTR_REGCOUNT
	.align		4
.L_7:
        /*0030*/ 	.byte	0x04, 0x2f
        /*0032*/ 	.short	(.L_9 - .L_8)
	.align		4
.L_8:
        /*0034*/ 	.word	index@(_Z24standardize_block_kernelIdEvPT_ii)
        /*0038*/ 	.word	0x00000020


	//----- nvinfo : EIATTR_FRAME_SIZE
	.align		4
.L_9:
        /*003c*/ 	.byte	0x04, 0x11
        /*003e*/ 	.short	(.L_11 - .L_10)
	.align		4
.L_10:
        /*0040*/ 	.word	index@($__internal_1_$__cuda_sm20_dsqrt_rn_f64_mediumpath_v1)
        /*0044*/ 	.word	0x00000000


	//----- nvinfo : EIATTR_FRAME_SIZE
	.align		4
.L_11:
        /*0048*/ 	.byte	0x04, 0x11
        /*004a*/ 	.short	(.L_13 - .L_12)
	.align		4
.L_12:
        /*004c*/ 	.word	index@($__internal_0_$__cuda_sm20_div_rn_f64_full)
        /*0050*/ 	.word	0x00000000


	//----- nvinfo : EIATTR_FRAME_SIZE
	.align		4
.L_13:
        /*0054*/ 	.byte	0x04, 0x11
        /*0056*/ 	.short	(.L_15 - .L_14)
	.align		4
.L_14:
        /*0058*/ 	.word	index@(_Z24standardize_block_kernelIdEvPT_ii)
        /*005c*/ 	.word	0x00000000


	//----- nvinfo : EIATTR_REGCOUNT
	.align		4
.L_15:
        /*0060*/ 	.byte	0x04, 0x2f
        /*0062*/ 	.short	(.L_17 - .L_16)
	.align		4
.L_16:
        /*0064*/ 	.word	index@(_Z19vector_multiply_addIfEvPKT_S2_iiPS0_)
        /*0068*/ 	.word	0x0000001e


	//----- nvinfo : EIATTR_FRAME_SIZE
	.align		4
.L_17:
        /*006c*/ 	.byte	0x04, 0x11
        /*006e*/ 	.short	(.L_19 - .L_18)
	.align		4
.L_18:
        /*0070*/ 	.word	index@(_Z19vector_multiply_addIfEvPKT_S2_iiPS0_)
        /*0074*/ 	.word	0x00000000


	//----- nvinfo : EIATTR_REGCOUNT
	.align		4
.L_19:
        /*0078*/ 	.byte	0x04, 0x2f
        /*007a*/ 	.short	(.L_21 - .L_20)
	.align		4
.L_20:
        /*007c*/ 	.word	index@(_Z19vector_multiply_addIdEvPKT_S2_iiPS0_)
        /*0080*/ 	.word	0x0000001f


	//----- nvinfo : EIATTR_FRAME_SIZE
	.align		4
.L_21:
        /*0084*/ 	.byte	0x04, 0x11
        /*0086*/ 	.short	(.L_23 - .L_22)
	.align		4
.L_22:
        /*0088*/ 	.word	index@(_Z19vector_multiply_addIdEvPKT_S2_iiPS0_)
        /*008c*/ 	.word	0x00000000


	//----- nvinfo : EIATTR_REGCOUNT
	.align		4
.L_23:
        /*0090*/ 	.byte	0x04, 0x2f
        /*0092*/ 	.short	(.L_25 - .L_24)
	.align		4
.L_24:
        /*0094*/ 	.word	index@(_Z19vector_multiply_addIfEvPKT_S2_iiPS0_i)
        /*0098*/ 	.word	0x0000001e


	//----- nvinfo : EIATTR_FRAME_SIZE
	.align		4
.L_25:
        /*009c*/ 	.byte	0x04, 0x11
        /*009e*/ 	.short	(.L_27 - .L_26)
	.align		4
.L_26:
        /*00a0*/ 	.word	index@(_Z19vector_multiply_addIfEvPKT_S2_iiPS0_i)
        /*00a4*/ 	.word	0x00000000


	//----- nvinfo : EIATTR_REGCOUNT
	.align		4
.L_27:
        /*00a8*/ 	.byte	0x04, 0x2f
        /*00aa*/ 	.short	(.L_29 - .L_28)
	.align		4
.L_28:
        /*00ac*/ 	.word	index@(_Z19vector_multiply_addIdEvPKT_S2_iiPS0_i)
        /*00b0*/ 	.word	0x0000001f


	//----- nvinfo : EIATTR_FRAME_SIZE
	.align		4
.L_29:
        /*00b4*/ 	.byte	0x04, 0x11
        /*00b6*/ 	.short	(.L_31 - .L_30)
	.align		4
.L_30:
        /*00b8*/ 	.word	index@(_Z19vector_multiply_addIdEvPKT_S2_iiPS0_i)
        /*00bc*/ 	.word	0x00000000


	//----- nvinfo : EIATTR_REGCOUNT
	.align		4
.L_31:
        /*00c0*/ 	.byte	0x04, 0x2f
        /*00c2*/ 	.short	(.L_33 - .L_32)
	.align		4
.L_32:
        /*00c4*/ 	.word	index@(_Z25array_vector_multiply_addIfEvPT_S1_iS1_i)
        /*00c8*/ 	.word	0x0000001e


	//----- nvinfo : EIATTR_FRAME_SIZE
	.align		4
.L_33:
        /*00cc*/ 	.byte	0x04, 0x11
        /*00ce*/ 	.short	(.L_35 - .L_34)
	.align		4
.L_34:
        /*00d0*/ 	.word	index@(_Z25array_vector_multiply_addIfEvPT_S1_iS1_i)
        /*00d4*/ 	.word	0x00000000


	//----- nvinfo : EIATTR_REGCOUNT
	.align		4
.L_35:
        /*00d8*/ 	.byte	0x04, 0x2f
        /*00da*/ 	.short	(.L_37 - .L_36)
	.align		4
.L_36:
        /*00dc*/ 	.word	index@(_Z25array_vector_multiply_addIdEvPT_S1_iS1_i)
        /*00e0*/ 	.word	0x00000020


	//----- nvinfo : EIATTR_FRAME_SIZE
	.align		4
.L_37:
        /*00e4*/ 	.byte	0x04, 0x11
        /*00e6*/ 	.short	(.L_39 - .L_38)
	.align		4
.L_38:
        /*00e8*/ 	.word	index@(_Z25array_vector_multiply_addIdEvPT_S1_iS1_i)
        /*00ec*/ 	.word	0x00000000


	//----- nvinfo : EIATTR_MIN_STACK_SIZE
	.align		4
.L_39:
        /*00f0*/ 	.byte	0x04, 0x12
        /*00f2*/ 	.short	(.L_41 - .L_40)
	.align		4
.L_40:
        /*00f4*/ 	.word	index@(_Z25array_vector_multiply_addIdEvPT_S1_iS1_i)
        /*00f8*/ 	.word	0x00000000


	//----- nvinfo : EIATTR_MIN_STACK_SIZE
	.align		4
.L_41:
        /*00fc*/ 	.byte	0x04, 0x12
        /*00fe*/ 	.short	(.L_43 - .L_42)
	.align		4
.L_42:
        /*0100*/ 	.word	index@(_Z25array_vector_multiply_addIfEvPT_S1_iS1_i)
        /*0104*/ 	.word	0x00000000


	//----- nvinfo : EIATTR_MIN_STACK_SIZE
	.align		4
.L_43:
        /*0108*/ 	.byte	0x04, 0x12
        /*010a*/ 	.short	(.L_45 - .L_44)
	.align		4
.L_44:
        /*010c*/ 	.word	index@(_Z19vector_multiply_addIdEvPKT_S2_iiPS0_i)
        /*0110*/ 	.word	0x00000000


	//----- nvinfo : EIATTR_MIN_STACK_SIZE
	.align		4
.L_45:
        /*0114*/ 	.byte	0x04, 0x12
        /*0116*/ 	.short	(.L_47 - .L_46)
	.align		4
.L_46:
        /*0118*/ 	.word	index@(_Z19vector_multiply_addIfEvPKT_S2_iiPS0_i)
        /*011c*/ 	.word	0x00000000


	//----- nvinfo : EIATTR_MIN_STACK_SIZE
	.align		4
.L_47:
        /*0120*/ 	.byte	0x04, 0x12
        /*0122*/ 	.short	(.L_49 - .L_48)
	.align		4
.L_48:
        /*0124*/ 	.word	index@(_Z19vector_multiply_addIdEvPKT_S2_iiPS0_)
        /*0128*/ 	.word	0x00000000


	//----- nvinfo : EIATTR_MIN_STACK_SIZE
	.align		4
.L_49:
        /*012c*/ 	.byte	0x04, 0x12
        /*012e*/ 	.short	(.L_51 - .L_50)
	.align		4
.L_50:
        /*0130*/ 	.word	index@(_Z19vector_multiply_addIfEvPKT_S2_iiPS0_)
        /*0134*/ 	.word	0x00000000


	//----- nvinfo : EIATTR_MIN_STACK_SIZE
	.align		4
.L_51:
        /*0138*/ 	.byte	0x04, 0x12
        /*013a*/ 	.short	(.L_53 - .L_52)
	.align		4
.L_52:
        /*013c*/ 	.word	index@(_Z24standardize_block_kernelIdEvPT_ii)
        /*0140*/ 	.word	0x00000000


	//----- nvinfo : EIATTR_MIN_STACK_SIZE
	.align		4
.L_53:
        /*0144*/ 	.byte	0x04, 0x12
        /*0146*/ 	.short	(.L_55 - .L_54)
	.align		4
.L_54:
        /*0148*/ 	.word	index@(_Z24standardize_block_kernelIfEvPT_ii)
        /*014c*/ 	.word	0x00000000
.L_55:


//--------------------- .nv.compat                --------------------------
	.section	.nv.compat,"",@"SHT_CUDA_COMPAT_INFO"
	.align	4
        /*0000*/ 	.byte	0x02, 0x09, 0x00, 0x00, 0x02, 0x02, 0x01, 0x00, 0x02, 0x05, 0x05, 0x00, 0x03, 0x07, 0x01, 0x01
        /*0010*/ 	.byte	0x02, 0x03, 0x00, 0x00, 0x02, 0x06, 0x01, 0x00, 0x04, 0x0b, 0x08, 0x00, 0x01, 0x00, 0x00, 0x00
        /*0020*/ 	.byte	0x00, 0x00, 0x00, 0x00


//--------------------- .nv.info._Z25array_vector_multiply_addIdEvPT_S1_iS1_i --------------------------
	.section	.nv.info._Z25array_vector_multiply_addIdEvPT_S1_iS1_i,"",@"SHT_CUDA_INFO"
	.sectionflags	@""
	.align	4


	//----- nvinfo : EIATTR_CUDA_API_VERSION
	.align		4
        /*0000*/ 	.byte	0x04, 0x37
        /*0002*/ 	.short	(.L_57 - .L_56)
.L_56:
        /*0004*/ 	.word	0x00000082


	//----- nvinfo : EIATTR_KPARAM_INFO
	.align		4
.L_57:
        /*0008*/ 	.byte	0x04, 0x17
        /*000a*/ 	.short	(.L_59 - .L_58)
.L_58:
        /*000c*/ 	.word	0x00000000
        /*0010*/ 	.short	0x0004
        /*0012*/ 	.short	0x0020
        /*0014*/ 	.byte	0x00, 0xf0, 0x11, 0x00


	//----- nvinfo : EIATTR_KPARAM_INFO
	.align		4
.L_59:
        /*0018*/ 	.byte	0x04, 0x17
        /*001a*/ 	.short	(.L_61 - .L_60)
.L_60:
        /*001c*/ 	.word	0x00000000
        /*0020*/ 	.short	0x0003
        /*0022*/ 	.short	0x0018
        /*0024*/ 	.byte	0x00, 0xf5, 0x21, 0x00


	//----- nvinfo : EIATTR_KPARAM_INFO
	.align		4
.L_61:
        /*0028*/ 	.byte	0x04, 0x17
        /*002a*/ 	.short	(.L_63 - .L_62)
.L_62:
        /*002c*/ 	.word	0x00000000
        /*0030*/ 	.short	0x0002
        /*0032*/ 	.short	0x0010
        /*0034*/ 	.byte	0x00, 0xf0, 0x11, 0x00


	//----- nvinfo : EIATTR_KPARAM_INFO
	.align		4
.L_63:
        /*0038*/ 	.byte	0x04, 0x17
        /*003a*/ 	.short	(.L_65 - .L_64)
.L_64:
        /*003c*/ 	.word	0x00000000
        /*0040*/ 	.short	0x0001
        /*0042*/ 	.short	0x0008
        /*0044*/ 	.byte	0x00, 0xf5, 0x21, 0x00


	//----- nvinfo : EIATTR_KPARAM_INFO
	.align		4
.L_65:
        /*0048*/ 	.byte	0x04, 0x17
        /*004a*/ 	.short	(.L_67 - .L_66)
.L_66:
        /*004c*/ 	.word	0x00000000
        /*0050*/ 	.short	0x0000
        /*0052*/ 	.short	0x0000
        /*0054*/ 	.byte	0x00, 0xf5, 0x21, 0x00


	//----- nvinfo : EIATTR_SPARSE_MMA_MASK
	.align		4
.L_67:
        /*0058*/ 	.byte	0x03, 0x50
        /*005a*/ 	.short	0x0000


	//----- nvinfo : EIATTR_MAXREG_COUNT
	.align		4
        /*005c*/ 	.byte	0x03, 0x1b
        /*005e*/ 	.short	0x00ff


	//----- nvinfo : EIATTR_MERCURY_ISA_VERSION
	.align		4
        /*0060*/ 	.byte	0x03, 0x5f
        /*0062*/ 	.short	0x0101


	//----- nvinfo : EIATTR_VRC_CTA_INIT_COUNT
	.align		4
        /*0064*/ 	.byte	0x02, 0x4a
	.zero		1
	.zero		1


	//----- nvinfo : EIATTR_EXIT_INSTR_OFFSETS
	.align		4
        /*0068*/ 	.byte	0x04, 0x1c
        /*006a*/ 	.short	(.L_69 - .L_68)


	//   ....[0]....
.L_68:
        /*006c*/ 	.word	0x00000070


	//   ....[1]....
        /*0070*/ 	.word	0x00000b80


	//----- nvinfo : EIATTR_CBANK_PARAM_SIZE
	.align		4
.L_69:
        /*0074*/ 	.byte	0x03, 0x19
        /*0076*/ 	.short	0x0024


	//----- nvinfo : EIATTR_PARAM_CBANK
	.align		4
        /*0078*/ 	.byte	0x04, 0x0a
        /*007a*/ 	.short	(.L_71 - .L_70)
	.align		4
.L_70:
        /*007c*/ 	.word	index@(.nv.constant0._Z25array_vector_multiply_addIdEvPT_S1_iS1_i)
        /*0080*/ 	.short	0x0380
        /*0082*/ 	.short	0x0024


	//----- nvinfo : EIATTR_SW_WAR
	.align		4
.L_71:
        /*0084*/ 	.byte	0x04, 0x36
        /*0086*/ 	.short	(.L_73 - .L_72)
.L_72:
        /*0088*/ 	.word	0x00000008
.L_73:


//--------------------- .nv.info._Z25array_vector_multiply_addIfEvPT_S1_iS1_i --------------------------
	.section	.nv.info._Z25array_vector_multiply_addIfEvPT_S1_iS1_i,"",@"SHT_CUDA_INFO"
	.sectionflags	@""
	.align	4


	//----- nvinfo : EIATTR_CUDA_API_VERSION
	.align		4
        /*0000*/ 	.byte	0x04, 0x37
        /*0002*/ 	.short	(.L_75 - .L_74)
.L_74:
        /*0004*/ 	.word	0x00000082


	//----- nvinfo : EIATTR_KPARAM_INFO
	.align		4
.L_75:
        /*0008*/ 	.byte	0x04, 0x17
        /*000a*/ 	.short	(.L_77 - .L_76)
.L_76:
        /*000c*/ 	.word	0x00000000
        /*0010*/ 	.short	0x0004
        /*0012*/ 	.short	0x0020
        /*0014*/ 	.byte	0x00, 0xf0, 0x11, 0x00


	//----- nvinfo : EIATTR_KPARAM_INFO
	.align		4
.L_77:
        /*0018*/ 	.byte	0x04, 0x17
        /*001a*/ 	.short	(.L_79 - .L_78)
.L_78:
        /*001c*/ 	.word	0x00000000
        /*0020*/ 	.short	0x0003
        /*0022*/ 	.short	0x0018
        /*0024*/ 	.byte	0x00, 0xf5, 0x21, 0x00


	//----- nvinfo : EIATTR_KPARAM_INFO
	.align		4
.L_79:
        /*0028*/ 	.byte	0x04, 0x17
        /*002a*/ 	.short	(.L_81 - .L_80)
.L_80:
        /*002c*/ 	.word	0x00000000
        /*0030*/ 	.short	0x0002
        /*0032*/ 	.short	0x0010
        /*0034*/ 	.byte	0x00, 0xf0, 0x11, 0x00


	//----- nvinfo : EIATTR_KPARAM_INFO
	.align		4
.L_81:
        /*0038*/ 	.byte	0x04, 0x17
        /*003a*/ 	.short	(.L_83 - .L_82)
.L_82:
        /*003c*/ 	.word	0x00000000
        /*0040*/ 	.short	0x0001
        /*0042*/ 	.short	0x0008
        /*0044*/ 	.byte	0x00, 0xf5, 0x21, 0x00


	//----- nvinfo : EIATTR_KPARAM_INFO
	.align		4
.L_83:
        /*0048*/ 	.byte	0x04, 0x17
        /*004a*/ 	.short	(.L_85 - .L_84)
.L_84:
        /*004c*/ 	.word	0x00000000
        /*0050*/ 	.short	0x0000
        /*0052*/ 	.short	0x0000
        /*0054*/ 	.byte	0x00, 0xf5, 0x21, 0x00


	//----- nvinfo : EIATTR_SPARSE_MMA_MASK
	.align		4
.L_85:
        /*0058*/ 	.byte	0x03, 0x50
        /*005a*/ 	.short	0x0000


	//----- nvinfo : EIATTR_MAXREG_COUNT
	.align		4
        /*005c*/ 	.byte	0x03, 0x1b
        /*005e*/ 	.short	0x00ff


	//----- nvinfo : EIATTR_MERCURY_ISA_VERSION
	.align		4
        /*0060*/ 	.byte	0x03, 0x5f
        /*0062*/ 	.short	0x0101


	//----- nvinfo : EIATTR_VRC_CTA_INIT_COUNT
	.align		4
        /*0064*/ 	.byte	0x02, 0x4a
	.zero		1
	.zero		1


	//----- nvinfo : EIATTR_EXIT_INSTR_OFFSETS
	.align		4
        /*0068*/ 	.byte	0x04, 0x1c
        /*006a*/ 	.short	(.L_87 - .L_86)


	//   ....[0]....
.L_86:
        /*006c*/ 	.word	0x00000070


	//   ....[1]....
        /*0070*/ 	.word	0x00000b20


	//----- nvinfo : EIATTR_CBANK_PARAM_SIZE
	.align		4
.L_87:
        /*0074*/ 	.byte	0x03, 0x19
        /*0076*/ 	.short	0x0024


	//----- nvinfo : EIATTR_PARAM_CBANK
	.align		4
        /*0078*/ 	.byte	0x04, 0x0a
        /*007a*/ 	.short	(.L_89 - .L_88)
	.align		4
.L_88:
        /*007c*/ 	.word	index@(.nv.constant0._Z25array_vector_multiply_addIfEvPT_S1_iS1_i)
        /*0080*/ 	.short	0x0380
        /*0082*/ 	.short	0x0024


	//----- nvinfo : EIATTR_SW_WAR
	.align		4
.L_89:
        /*0084*/ 	.byte	0x04, 0x36
        /*0086*/ 	.short	(.L_91 - .L_90)
.L_90:
        /*0088*/ 	.word	0x00000008
.L_91:


//--------------------- .nv.info._Z19vector_multiply_addIdEvPKT_S2_iiPS0_i --------------------------
	.section	.nv.info._Z19vector_multiply_addIdEvPKT_S2_iiPS0_i,"",@"SHT_CUDA_INFO"
	.sectionflags	@""
	.align	4


	//----- nvinfo : EIATTR_CUDA_API_VERSION
	.align		4
        /*0000*/ 	.byte	0x04, 0x37
        /*0002*/ 	.short	(.L_93 - .L_92)
.L_92:
        /*0004*/ 	.word	0x00000082


	//----- nvinfo : EIATTR_KPARAM_INFO
	.align		4
.L_93:
        /*0008*/ 	.byte	0x04, 0x17
        /*000a*/ 	.short	(.L_95 - .L_94)
.L_94:
        /*000c*/ 	.word	0x00000000
        /*0010*/ 	.short	0x0005
        /*0012*/ 	.short	0x0020
        /*0014*/ 	.byte	0x00, 0xf0, 0x11, 0x00


	//----- nvinfo : EIATTR_KPARAM_INFO
	.align		4
.L_95:
        /*0018*/ 	.byte	0x04, 0x17
        /*001a*/ 	.short	(.L_97 - .L_96)
.L_96:
        /*001c*/ 	.word	0x00000000
        /*0020*/ 	.short	0x0004
        /*0022*/ 	.short	0x0018
        /*0024*/ 	.byte	0x00, 0xf5, 0x21, 0x00


	//----- nvinfo : EIATTR_KPARAM_INFO
	.align		4
.L_97:
        /*0028*/ 	.byte	0x04, 0x17
        /*002a*/ 	.short	(.L_99 - .L_98)
.L_98:
        /*002c*/ 	.word	0x00000000
        /*0030*/ 	.short	0x0003
        /*0032*/ 	.short	0x0014
        /*0034*/ 	.byte	0x00, 0xf0, 0x11, 0x00


	//----- nvinfo : EIATTR_KPARAM_INFO
	.align		4
.L_99:
        /*0038*/ 	.byte	0x04, 0x17
        /*003a*/ 	.short	(.L_101 - .L_100)
.L_100:
        /*003c*/ 	.word	0x00000000
        /*0040*/ 	.short	0x0002
        /*0042*/ 	.short	0x0010
        /*0044*/ 	.byte	0x00, 0xf0, 0x11, 0x00


	//----- nvinfo : EIATTR_KPARAM_INFO
	.align		4
.L_101:
        /*0048*/ 	.byte	0x04, 0x17
        /*004a*/ 	.short	(.L_103 - .L_102)
.L_102:
        /*004c*/ 	.word	0x00000000
        /*0050*/ 	.short	0x0001
        /*0052*/ 	.short	0x0008
        /*0054*/ 	.byte	0x00, 0xf5, 0x21, 0x00


	//----- nvinfo : EIATTR_KPARAM_INFO
	.align		4
.L_103:
        /*0058*/ 	.byte	0x04, 0x17
        /*005a*/ 	.short	(.L_105 - .L_104)
.L_104:
        /*005c*/ 	.word	0x00000000
        /*0060*/ 	.short	0x0000
        /*0062*/ 	.short	0x0000
        /*0064*/ 	.byte	0x00, 0xf5, 0x21, 0x00


	//----- nvinfo : EIATTR_SPARSE_MMA_MASK
	.align		4
.L_105:
        /*0068*/ 	.byte	0x03, 0x50
        /*006a*/ 	.short	0x0000


	//----- nvinfo : EIATTR_MAXREG_COUNT
	.align		4
        /*006c*/ 	.byte	0x03, 0x1b
        /*006e*/ 	.short	0x00ff


	//----- nvinfo : EIATTR_MERCURY_ISA_VERSION
	.align		4
        /*0070*/ 	.byte	0x03, 0x5f
        /*0072*/ 	.short	0x0101


	//----- nvinfo : EIATTR_VRC_CTA_INIT_COUNT
	.align		4
        /*0074*/ 	.byte	0x02, 0x4a
	.zero		1
	.zero		1


	//----- nvinfo : EIATTR_EXIT_INSTR_OFFSETS
	.align		4
        /*0078*/ 	.byte	0x04, 0x1c
        /*007a*/ 	.short	(.L_107 - .L_106)


	//   ....[0]....
.L_106:
        /*007c*/ 	.word	0x00000070


	//   ....[1]....
        /*0080*/ 	.word	0x00000a30


	//----- nvinfo : EIATTR_CBANK_PARAM_SIZE
	.align		4
.L_107:
        /*0084*/ 	.byte	0x03, 0x19
        /*0086*/ 	.short	0x0024


	//----- nvinfo : EIATTR_PARAM_CBANK
	.align		4
        /*0088*/ 	.byte	0x04, 0x0a
        /*008a*/ 	.short	(.L_109 - .L_108)
	.align		4
.L_108:
        /*008c*/ 	.word	index@(.nv.constant0._Z19vector_multiply_addIdEvPKT_S2_iiPS0_i)
        /*0090*/ 	.short	0x0380
        /*0092*/ 	.short	0x0024


	//----- nvinfo : EIATTR_SW_WAR
	.align		4
.L_109:
        /*0094*/ 	.byte	0x04, 0x36
        /*0096*/ 	.short	(.L_111 - .L_110)
.L_110:
        /*0098*/ 	.word	0x00000008
.L_111:


//--------------------- .nv.info._Z19vector_multiply_addIfEvPKT_S2_iiPS0_i --------------------------
	.section	.nv.info._Z19vector_multiply_addIfEvPKT_S2_iiPS0_i,"",@"SHT_CUDA_INFO"
	.sectionflags	@""
	.align	4


	//----- nvinfo : EIATTR_CUDA_API_VERSION
	.align		4
        /*0000*/ 	.byte	0x04, 0x37
        /*0002*/ 	.short	(.L_113 - .L_112)
.L_112:
        /*0004*/ 	.word	0x00000082


	//----- nvinfo : EIATTR_KPARAM_INFO
	.align		4
.L_113:
        /*0008*/ 	.byte	0x04, 0x17
        /*000a*/ 	.short	(.L_115 - .L_114)
.L_114:
        /*000c*/ 	.word	0x00000000
        /*0010*/ 	.short	0x0005
        /*0012*/ 	.short	0x0020
        /*0014*/ 	.byte	0x00, 0xf0, 0x11, 0x00


	//----- nvinfo : EIATTR_KPARAM_INFO
	.align		4
.L_115:
        /*0018*/ 	.byte	0x04, 0x17
        /*001a*/ 	.short	(.L_117 - .L_116)
.L_116:
        /*001c*/ 	.word	0x00000000
        /*0020*/ 	.short	0x0004
        /*0022*/ 	.short	0x0018
        /*0024*/ 	.byte	0x00, 0xf5, 0x21, 0x00


	//----- nvinfo : EIATTR_KPARAM_INFO
	.align		4
.L_117:
        /*0028*/ 	.byte	0x04, 0x17
        /*002a*/ 	.short	(.L_119 - .L_118)
.L_118:
        /*002c*/ 	.word	0x00000000
        /*0030*/ 	.short	0x0003
        /*0032*/ 	.short	0x0014
        /*0034*/ 	.byte	0x00, 0xf0, 0x11, 0x00


	//----- nvinfo : EIATTR_KPARAM_INFO
	.align		4
.L_119:
        /*0038*/ 	.byte	0x04, 0x17
        /*003a*/ 	.short	(.L_121 - .L_120)
.L_120:
        /*003c*/ 	.word	0x00000000
        /*0040*/ 	.short	0x0002
        /*0042*/ 	.short	0x0010
        /*0044*/ 	.byte	0x00, 0xf0, 0x11, 0x00


	//----- nvinfo : EIATTR_KPARAM_INFO
	.align		4
.L_121:
        /*0048*/ 	.byte	0x04, 0x17
        /*004a*/ 	.short	(.L_123 - .L_122)
.L_122:
        /*004c*/ 	.word	0x00000000
        /*0050*/ 	.short	0x0001
        /*0052*/ 	.short	0x0008
        /*0054*/ 	.byte	0x00, 0xf5, 0x21, 0x00


	//----- nvinfo : EIATTR_KPARAM_INFO
	.align		4
.L_123:
        /*0058*/ 	.byte	0x04, 0x17
        /*005a*/ 	.short	(.L_125 - .L_124)
.L_124:
        /*005c*/ 	.word	0x00000000
        /*0060*/ 	.short	0x0000
        /*0062*/ 	.short	0x0000
        /*0064*/ 	.byte	0x00, 0xf5, 0x21, 0x00


	//----- nvinfo : EIATTR_SPARSE_MMA_MASK
	.align		4
.L_125:
        /*0068*/ 	.byte	0x03, 0x50
        /*006a*/ 	.short	0x0000


	//----- nvinfo : EIATTR_MAXREG_COUNT
	.align		4
        /*006c*/ 	.byte	0x03, 0x1b
        /*006e*/ 	.short	0x00ff


	//----- nvinfo : EIATTR_MERCURY_ISA_VERSION
	.align		4
        /*0070*/ 	.byte	0x03, 0x5f
        /*0072*/ 	.short	0x0101


	//----- nvinfo : EIATTR_VRC_CTA_INIT_COUNT
	.align		4
        /*0074*/ 	.byte	0x02, 0x4a
	.zero		1
	.zero		1


	//----- nvinfo : EIATTR_EXIT_INSTR_OFFSETS
	.align		4
        /*0078*/ 	.byte	0x04, 0x1c
        /*007a*/ 	.short	(.L_127 - .L_126)


	//   ....[0]....
.L_126:
        /*007c*/ 	.word	0x00000070


	//   ....[1]....
        /*0080*/ 	.word	0x00000a10


	//----- nvinfo : EIATTR_CBANK_PARAM_SIZE
	.align		4
.L_127:
        /*0084*/ 	.byte	0x03, 0x19
        /*0086*/ 	.short	0x0024


	//----- nvinfo : EIATTR_PARAM_CBANK
	.align		4
        /*0088*/ 	.byte	0x04, 0x0a
        /*008a*/ 	.short	(.L_129 - .L_128)
	.align		4
.L_128:
        /*008c*/ 	.word	index@(.nv.constant0._Z19vector_multiply_addIfEvPKT_S2_iiPS0_i)
        /*0090*/ 	.short	0x0380
        /*0092*/ 	.short	0x0024


	//----- nvinfo : EIATTR_SW_WAR
	.align		4
.L_129:
        /*0094*/ 	.byte	0x04, 0x36
        /*0096*/ 	.short	(.L_131 - .L_130)
.L_130:
        /*0098*/ 	.word	0x00000008
.L_131:


//--------------------- .nv.info._Z19vector_multiply_addIdEvPKT_S2_iiPS0_ --------------------------
	.section	.nv.info._Z19vector_multiply_addIdEvPKT_S2_iiPS0_,"",@"SHT_CUDA_INFO"
	.sectionflags	@""
	.align	4


	//----- nvinfo : EIATTR_CUDA_API_VERSION
	.align		4
        /*0000*/ 	.byte	0x04, 0x37
        /*0002*/ 	.short	(.L_133 - .L_132)
.L_132:
        /*0004*/ 	.word	0x00000082


	//----- nvinfo : EIATTR_KPARAM_INFO
	.align		4
.L_133:
        /*0008*/ 	.byte	0x04, 0x17
        /*000a*/ 	.short	(.L_135 - .L_134)
.L_134:
        /*000c*/ 	.word	0x00000000
        /*0010*/ 	.short	0x0004
        /*0012*/ 	.short	0x0018
        /*0014*/ 	.byte	0x00, 0xf5, 0x21, 0x00


	//----- nvinfo : EIATTR_KPARAM_INFO
	.align		4
.L_135:
        /*0018*/ 	.byte	0x04, 0x17
        /*001a*/ 	.short	(.L_137 - .L_136)
.L_136:
        /*001c*/ 	.word	0x00000000
        /*0020*/ 	.short	0x0003
        /*0022*/ 	.short	0x0014
        /*0024*/ 	.byte	0x00, 0xf0, 0x11, 0x00


	//----- nvinfo : EIATTR_KPARAM_INFO
	.align		4
.L_137:
        /*0028*/ 	.byte	0x04, 0x17
        /*002a*/ 	.short	(.L_139 - .L_138)
.L_138:
        /*002c*/ 	.word	0x00000000
        /*0030*/ 	.short	0x0002
        /*0032*/ 	.short	0x0010
        /*0034*/ 	.byte	0x00, 0xf0, 0x11, 0x00


	//----- nvinfo : EIATTR_KPARAM_INFO
	.align		4
.L_139:
        /*0038*/ 	.byte	0x04, 0x17
        /*003a*/ 	.short	(.L_141 - .L_140)
.L_140:
        /*003c*/ 	.word	0x00000000
        /*0040*/ 	.short	0x0001
        /*0042*/ 	.short	0x0008
        /*0044*/ 	.byte	0x00, 0xf5, 0x21, 0x00


	//----- nvinfo : EIATTR_KPARAM_INFO
	.align		4
.L_141:
        /*0048*/ 	.byte	0x04, 0x17
        /*004a*/ 	.short	(.L_143 - .L_142)
.L_142:
        /*004c*/ 	.word	0x00000000
        /*0050*/ 	.short	0x0000
        /*0052*/ 	.short	0x0000
        /*0054*/ 	.byte	0x00, 0xf5, 0x21, 0x00


	//----- nvinfo : EIATTR_SPARSE_MMA_MASK
	.align		4
.L_143:
        /*0058*/ 	.byte	0x03, 0x50
        /*005a*/ 	.short	0x0000


	//----- nvinfo : EIATTR_MAXREG_COUNT
	.align		4
        /*005c*/ 	.byte	0x03, 0x1b
        /*005e*/ 	.short	0x00ff


	//----- nvinfo : EIATTR_MERCURY_ISA_VERSION
	.align		4
        /*0060*/ 	.byte	0x03, 0x5f
        /*0062*/ 	.short	0x0101


	//----- nvinfo : EIATTR_VRC_CTA_INIT_COUNT
	.align		4
        /*0064*/ 	.byte	0x02, 0x4a
	.zero		1
	.zero		1


	//----- nvinfo : EIATTR_EXIT_INSTR_OFFSETS
	.align		4
        /*0068*/ 	.byte	0x04, 0x1c
        /*006a*/ 	.short	(.L_145 - .L_144)


	//   ....[0]....
.L_144:
        /*006c*/ 	.word	0x00000a00


	//----- nvinfo : EIATTR_CBANK_PARAM_SIZE
	.align		4
.L_145:
        /*0070*/ 	.byte	0x03, 0x19
        /*0072*/ 	.short	0x0020


	//----- nvinfo : EIATTR_PARAM_CBANK
	.align		4
        /*0074*/ 	.byte	0x04, 0x0a
        /*0076*/ 	.short	(.L_147 - .L_146)
	.align		4
.L_146:
        /*0078*/ 	.word	index@(.nv.constant0._Z19vector_multiply_addIdEvPKT_S2_iiPS0_)
        /*007c*/ 	.short	0x0380
        /*007e*/ 	.short	0x0020


	//----- nvinfo : EIATTR_SW_WAR
	.align		4
.L_147:
        /*0080*/ 	.byte	0x04, 0x36
        /*0082*/ 	.short	(.L_149 - .L_148)
.L_148:
        /*0084*/ 	.word	0x00000008
.L_149:


//--------------------- .nv.info._Z19vector_multiply_addIfEvPKT_S2_iiPS0_ --------------------------
	.section	.nv.info._Z19vector_multiply_addIfEvPKT_S2_iiPS0_,"",@"SHT_CUDA_INFO"
	.sectionflags	@""
	.align	4


	//----- nvinfo : EIATTR_CUDA_API_VERSION
	.align		4
        /*0000*/ 	.byte	0x04, 0x37
        /*0002*/ 	.short	(.L_151 - .L_150)
.L_150:
        /*0004*/ 	.word	0x00000082


	//----- nvinfo : EIATTR_KPARAM_INFO
	.align		4
.L_151:
        /*0008*/ 	.byte	0x04, 0x17
        /*000a*/ 	.short	(.L_153 - .L_152)
.L_152:
        /*000c*/ 	.word	0x00000000
        /*0010*/ 	.short	0x0004
        /*0012*/ 	.short	0x0018
        /*0014*/ 	.byte	0x00, 0xf5, 0x21, 0x00


	//----- nvinfo : EIATTR_KPARAM_INFO
	.align		4
.L_153:
        /*0018*/ 	.byte	0x04, 0x17
        /*001a*/ 	.short	(.L_155 - .L_154)
.L_154:
        /*001c*/ 	.word	0x00000000
        /*0020*/ 	.short	0x0003
        /*0022*/ 	.short	0x0014
        /*0024*/ 	.byte	0x00, 0xf0, 0x11, 0x00


	//----- nvinfo : EIATTR_KPARAM_INFO
	.align		4
.L_155:
        /*0028*/ 	.byte	0x04, 0x17
        /*002a*/ 	.short	(.L_157 - .L_156)
.L_156:
        /*002c*/ 	.word	0x00000000
        /*0030*/ 	.short	0x0002
        /*0032*/ 	.short	0x0010
        /*0034*/ 	.byte	0x00, 0xf0, 0x11, 0x00


	//----- nvinfo : EIATTR_KPARAM_INFO
	.align		4
.L_157:
        /*0038*/ 	.byte	0x04, 0x17
        /*003a*/ 	.short	(.L_159 - .L_158)
.L_158:
        /*003c*/ 	.word	0x00000000
        /*0040*/ 	.short	0x0001
        /*0042*/ 	.short	0x0008
        /*0044*/ 	.byte	0x00, 0xf5, 0x21, 0x00


	//----- nvinfo : EIATTR_KPARAM_INFO
	.align		4
.L_159:
        /*0048*/ 	.byte	0x04, 0x17
        /*004a*/ 	.short	(.L_161 - .L_160)
.L_160:
        /*004c*/ 	.word	0x00000000
        /*0050*/ 	.short	0x0000
        /*0052*/ 	.short	0x0000
        /*0054*/ 	.byte	0x00, 0xf5, 0x21, 0x00


	//----- nvinfo : EIATTR_SPARSE_MMA_MASK
	.align		4
.L_161:
        /*0058*/ 	.byte	0x03, 0x50
        /*005a*/ 	.short	0x0000


	//----- nvinfo : EIATTR_MAXREG_COUNT
	.align		4
        /*005c*/ 	.byte	0x03, 0x1b
        /*005e*/ 	.short	0x00ff


	//----- nvinfo : EIATTR_MERCURY_ISA_VERSION
	.align		4
        /*0060*/ 	.byte	0x03, 0x5f
        /*0062*/ 	.short	0x0101


	//----- nvinfo : EIATTR_VRC_CTA_INIT_COUNT
	.align		4
        /*0064*/ 	.byte	0x02, 0x4a
	.zero		1
	.zero		1


	//----- nvinfo : EIATTR_EXIT_INSTR_OFFSETS
	.align		4
        /*0068*/ 	.byte	0x04, 0x1c
        /*006a*/ 	.short	(.L_163 - .L_162)


	//   ....[0]....
.L_162:
        /*006c*/ 	.word	0x000009e0


	//----- nvinfo : EIATTR_CBANK_PARAM_SIZE
	.align		4
.L_163:
        /*0070*/ 	.byte	0x03, 0x19
        /*0072*/ 	.short	0x0020


	//----- nvinfo : EIATTR_PARAM_CBANK
	.align		4
        /*0074*/ 	.byte	0x04, 0x0a
        /*0076*/ 	.short	(.L_165 - .L_164)
	.align		4
.L_164:
        /*0078*/ 	.word	index@(.nv.constant0._Z19vector_multiply_addIfEvPKT_S2_iiPS0_)
        /*007c*/ 	.short	0x0380
        /*007e*/ 	.short	0x0020


	//----- nvinfo : EIATTR_SW_WAR
	.align		4
.L_165:
        /*0080*/ 	.byte	0x04, 0x36
        /*0082*/ 	.short	(.L_167 - .L_166)
.L_166:
        /*0084*/ 	.word	0x00000008
.L_167:


//--------------------- .nv.info._Z24standardize_block_kernelIdEvPT_ii --------------------------
	.section	.nv.info._Z24standardize_block_kernelIdEvPT_ii,"",@"SHT_CUDA_INFO"
	.sectionflags	@""
	.align	4


	//----- nvinfo : EIATTR_CUDA_API_VERSION
	.align		4
        /*0000*/ 	.byte	0x04, 0x37
        /*0002*/ 	.short	(.L_169 - .L_168)
.L_168:
        /*0004*/ 	.word	0x00000082


	//----- nvinfo : EIATTR_KPARAM_INFO
	.align		4
.L_169:
        /*0008*/ 	.byte	0x04, 0x17
        /*000a*/ 	.short	(.L_171 - .L_170)
.L_170:
        /*000c*/ 	.word	0x00000000
        /*0010*/ 	.short	0x0002
        /*0012*/ 	.short	0x000c
        /*0014*/ 	.byte	0x00, 0xf0, 0x11, 0x00


	//----- nvinfo : EIATTR_KPARAM_INFO
	.align		4
.L_171:
        /*0018*/ 	.byte	0x04, 0x17
        /*001a*/ 	.short	(.L_173 - .L_172)
.L_172:
        /*001c*/ 	.word	0x00000000
        /*0020*/ 	.short	0x0001
        /*0022*/ 	.short	0x0008
        /*0024*/ 	.byte	0x00, 0xf0, 0x11, 0x00


	//----- nvinfo : EIATTR_KPARAM_INFO
	.align		4
.L_173:
        /*0028*/ 	.byte	0x04, 0x17
        /*002a*/ 	.short	(.L_175 - .L_174)
.L_174:
        /*002c*/ 	.word	0x00000000
        /*0030*/ 	.short	0x0000
        /*0032*/ 	.short	0x0000
        /*0034*/ 	.byte	0x00, 0xf5, 0x21, 0x00


	//----- nvinfo : EIATTR_SPARSE_MMA_MASK
	.align		4
.L_175:
        /*0038*/ 	.byte	0x03, 0x50
        /*003a*/ 	.short	0x0000


	//----- nvinfo : EIATTR_MAXREG_COUNT
	.align		4
        /*003c*/ 	.byte	0x03, 0x1b
        /*003e*/ 	.short	0x00ff


	//----- nvinfo : EIATTR_MERCURY_ISA_VERSION
	.align		4
        /*0040*/ 	.byte	0x03, 0x5f
        /*0042*/ 	.short	0x0101


	//----- nvinfo : EIATTR_VRC_CTA_INIT_COUNT
	.align		4
        /*0044*/ 	.byte	0x02, 0x4a
	.zero		1
	.zero		1


	//----- nvinfo : EIATTR_EXIT_INSTR_OFFSETS
	.align		4
        /*0048*/ 	.byte	0x04, 0x1c
        /*004a*/ 	.short	(.L_177 - .L_176)


	//   ....[0]....
.L_176:
        /*004c*/ 	.word	0x00000070


	//   ....[1]....
        /*0050*/ 	.word	0x00001600


	//   ....[2]....
        /*0054*/ 	.word	0x00002e30


	//   ....[3]....
        /*0058*/ 	.word	0x00003a30


	//   ....[4]....
        /*005c*/ 	.word	0x00004070


	//   ....[5]....
        /*0060*/ 	.word	0x000042c0


	//----- nvinfo : EIATTR_CRS_STACK_SIZE
	.align		4
.L_177:
        /*0064*/ 	.byte	0x04, 0x1e
        /*0066*/ 	.short	(.L_179 - .L_178)
.L_178:
        /*0068*/ 	.word	0x00000000


	//----- nvinfo : EIATTR_CBANK_PARAM_SIZE
	.align		4
.L_179:
        /*006c*/ 	.byte	0x03, 0x19
        /*006e*/ 	.short	0x0010


	//----- nvinfo : EIATTR_PARAM_CBANK
	.align		4
        /*0070*/ 	.byte	0x04, 0x0a
        /*0072*/ 	.short	(.L_181 - .L_180)
	.align		4
.L_180:
        /*0074*/ 	.word	index@(.nv.constant0._Z24standardize_block_kernelIdEvPT_ii)
        /*0078*/ 	.short	0x0380
        /*007a*/ 	.short	0x0010


	//----- nvinfo : EIATTR_SW_WAR
	.align		4
.L_181:
        /*007c*/ 	.byte	0x04, 0x36
        /*007e*/ 	.short	(.L_183 - .L_182)
.L_182:
        /*0080*/ 	.word	0x00000008
.L_183:


//--------------------- .nv.info._Z24standardize_block_kernelIfEvPT_ii --------------------------
	.section	.nv.info._Z24standardize_block_kernelIfEvPT_ii,"",@"SHT_CUDA_INFO"
	.sectionflags	@""
	.align	4


	//----- nvinfo : EIATTR_CUDA_API_VERSION
	.align		4
        /*0000*/ 	.byte	0x04, 0x37
        /*0002*/ 	.short	(.L_185 - .L_184)
.L_184:
        /*0004*/ 	.word	0x00000082


	//----- nvinfo : EIATTR_KPARAM_INFO
	.align		4
.L_185:
        /*0008*/ 	.byte	0x04, 0x17
        /*000a*/ 	.short	(.L_187 - .L_186)
.L_186:
        /*000c*/ 	.word	0x00000000
        /*0010*/ 	.short	0x0002
        /*0012*/ 	.short	0x000c
        /*0014*/ 	.byte	0x00, 0xf0, 0x11, 0x00


	//----- nvinfo : EIATTR_KPARAM_INFO
	.align		4
.L_187:
        /*0018*/ 	.byte	0x04, 0x17
        /*001a*/ 	.short	(.L_189 - .L_188)
.L_188:
        /*001c*/ 	.word	0x00000000
        /*0020*/ 	.short	0x0001
        /*0022*/ 	.short	0x0008
        /*0024*/ 	.byte	0x00, 0xf0, 0x11, 0x00


	//----- nvinfo : EIATTR_KPARAM_INFO
	.align		4
.L_189:
        /*0028*/ 	.byte	0x04, 0x17
        /*002a*/ 	.short	(.L_191 - .L_190)
.L_190:
        /*002c*/ 	.word	0x00000000
        /*0030*/ 	.short	0x0000
        /*0032*/ 	.short	0x0000
        /*0034*/ 	.byte	0x00, 0xf5, 0x21, 0x00


	//----- nvinfo : EIATTR_SPARSE_MMA_MASK
	.align		4
.L_191:
        /*0038*/ 	.byte	0x03, 0x50
        /*003a*/ 	.short	0x0000


	//----- nvinfo : EIATTR_MAXREG_COUNT
	.align		4
        /*003c*/ 	.byte	0x03, 0x1b
        /*003e*/ 	.short	0x00ff


	//----- nvinfo : EIATTR_MERCURY_ISA_VERSION
	.align		4
        /*0040*/ 	.byte	0x03, 0x5f
        /*0042*/ 	.short	0x0101


	//----- nvinfo : EIATTR_VRC_CTA_INIT_COUNT
	.align		4
        /*0044*/ 	.byte	0x02, 0x4a
	.zero		1
	.zero		1


	//----- nvinfo : EIATTR_EXIT_INSTR_OFFSETS
	.align		4
        /*0048*/ 	.byte	0x04, 0x1c
        /*004a*/ 	.short	(.L_193 - .L_192)


	//   ....[0]....
.L_192:
        /*004c*/ 	.word	0x00000070


	//   ....[1]....
        /*0050*/ 	.word	0x00001490


	//   ....[2]....
        /*0054*/ 	.word	0x00002530


	//   ....[3]....
        /*0058*/ 	.word	0x00002d70


	//   ....[4]....
        /*005c*/ 	.word	0x000031f0


	//   ....[5]....
        /*0060*/ 	.word	0x000033c0


	//----- nvinfo : EIATTR_CRS_STACK_SIZE
	.align		4
.L_193:
        /*0064*/ 	.byte	0x04, 0x1e
        /*0066*/ 	.short	(.L_195 - .L_194)
.L_194:
        /*0068*/ 	.word	0x00000000


	//----- nvinfo : EIATTR_CBANK_PARAM_SIZE
	.align		4
.L_195:
        /*006c*/ 	.byte	0x03, 0x19
        /*006e*/ 	.short	0x0010


	//----- nvinfo : EIATTR_PARAM_CBANK
	.align		4
        /*0070*/ 	.byte	0x04, 0x0a
        /*0072*/ 	.short	(.L_197 - .L_196)
	.align		4
.L_196:
        /*0074*/ 	.word	index@(.nv.constant0._Z24standardize_block_kernelIfEvPT_ii)
        /*0078*/ 	.short	0x0380
        /*007a*/ 	.short	0x0010


	//----- nvinfo : EIATTR_SW_WAR
	.align		4
.L_197:
        /*007c*/ 	.byte	0x04, 0x36
        /*007e*/ 	.short	(.L_199 - .L_198)
.L_198:
        /*0080*/ 	.word	0x00000008
.L_199:


//--------------------- .nv.callgraph             --------------------------
	.section	.nv.callgraph,"",@"SHT_CUDA_CALLGRAPH"
	.align	4
	.sectionentsize	8
	.align		4
        /*0000*/ 	.word	0x00000000
	.align		4
        /*0004*/ 	.word	0xffffffff
	.align		4
        /*0008*/ 	.word	0x00000000
	.align		4
        /*000c*/ 	.word	0xfffffffe
	.align		4
        /*0010*/ 	.word	0x00000000
	.align		4
        /*0014*/ 	.word	0xfffffffd
	.align		4
        /*0018*/ 	.word	0x00000000
	.align		4
        /*001c*/ 	.word	0xfffffffc


//--------------------- .text._Z25array_vector_multiply_addIdEvPT_S1_iS1_i --------------------------
	.section	.text._Z25array_vector_multiply_addIdEvPT_S1_iS1_i,"ax",@progbits
	.align	128
        .global         _Z25array_vector_multiply_addIdEvPT_S1_iS1_i
        .type           _Z25array_vector_multiply_addIdEvPT_S1_iS1_i,@function
        .size           _Z25array_vector_multiply_addIdEvPT_S1_iS1_i,(.L_x_224 - _Z25array_vector_multiply_addIdEvPT_S1_iS1_i)
        .other          _Z25array_vector_multiply_addIdEvPT_S1_iS1_i,@"STO_CUDA_ENTRY STV_DEFAULT"
_Z25array_vector_multiply_addIdEvPT_S1_iS1_i:
.text._Z25array_vector_multiply_addIdEvPT_S1_iS1_i:
[----:B------:R-:W-:Y:S01]  /*0000*/  LDC R1, c[0x0][0x37c] ;  /* 0x0000df00ff017b82 */ /* 0x000fe20000000800 */
[----:B------:R-:W0:Y:S01]  /*0010*/  S2R R0, SR_TID.X ;  /* 0x0000000000007919 */ /* 0x000e220000002100 */
[----:B------:R-:W0:Y:S01]  /*0020*/  LDCU UR4, c[0x0][0x360] ;  /* 0x00006c00ff0477ac */ /* 0x000e220008000800 */
[----:B------:R-:W0:Y:S01]  /*0030*/  S2R R3, SR_CTAID.X ;  /* 0x0000000000037919 */ /* 0x000e220000002500 */
[----:B------:R-:W1:Y:S01]  /*0040*/  LDCU UR5, c[0x0][0x3a0] ;  /* 0x00007400ff0577ac */ /* 0x000e620008000800 */
[----:B0-----:R-:W-:-:S05]  /*0050*/  IMAD R0, R3, UR4, R0 ;  /* 0x0000000403007c24 */ /* 0x001fca000f8e0200 */
[----:B-1----:R-:W-:-:S13]  /*0060*/  ISETP.GE.AND P0, PT, R0, UR5, PT ;  /* 0x0000000500007c0c */ /* 0x002fda000bf06270 */
[----:B------:R-:W-:Y:S05]  /*0070*/  @P0 EXIT ;  /* 0x000000000000094d */ /* 0x000fea0003800000 */
[----:B------:R-:W0:Y:S01]  /*0080*/  LDCU UR5, c[0x0][0x390] ;  /* 0x00007200ff0577ac */ /* 0x000e220008000800 */
[----:B------:R-:W-:Y:S01]  /*0090*/  CS2R R10, SRZ ;  /* 0x00000000000a7805 */ /* 0x000fe2000001ff00 */
[----:B------:R-:W1:Y:S01]  /*00a0*/  LDCU.64 UR8, c[0x0][0x358] ;  /* 0x00006b00ff0877ac */ /* 0x000e620008000a00 */
[----:B0-----:R-:W-:-:S09]  /*00b0*/  UISETP.GE.AND UP0, UPT, UR5, 0x1, UPT ;  /* 0x000000010500788c */ /* 0x001fd2000bf06270 */
[----:B-1----:R-:W-:Y:S05]  /*00c0*/  BRA.U !UP0, `(.L_x_0) ;  /* 0x0000000908a07547 */ /* 0x002fea000b800000 */
[----:B------:R-:W-:Y:S02]  /*00d0*/  UISETP.GE.U32.AND UP1, UPT, UR5, 0x10, UPT ;  /* 0x000000100500788c */ /* 0x000fe4000bf26070 */
[----:B------:R-:W-:Y:S01]  /*00e0*/  IMAD R18, R0, UR5, RZ ;  /* 0x0000000500127c24 */ /* 0x000fe2000f8e02ff */
[----:B------:R-:W-:Y:S01]  /*00f0*/  ULOP3.LUT UR6, UR5, 0xf, URZ, 0xc0, !UPT ;  /* 0x0000000f05067892 */ /* 0x000fe2000f8ec0ff */
[----:B------:R-:W-:Y:S01]  /*0100*/  CS2R R10, SRZ ;  /* 0x00000000000a7805 */ /* 0x000fe2000001ff00 */
[----:B------:R-:W-:Y:S02]  /*0110*/  UMOV UR4, URZ ;  /* 0x000000ff00047c82 */ /* 0x000fe40008000000 */
[----:B------:R-:W-:Y:S01]  /*0120*/  SHF.R.S32.HI R19, RZ, 0x1f, R18 ;  /* 0x0000001fff137819 */ /* 0x000fe20000011412 */
[----:B------:R-:W-:Y:S01]  /*0130*/  UISETP.NE.AND UP0, UPT, UR6, URZ, UPT ;  /* 0x000000ff0600728c */ /* 0x000fe2000bf05270 */
[----:B------:R-:W-:Y:S10]  /*0140*/  BRA.U !UP1, `(.L_x_1) ;  /* 0x0000000509147547 */ /* 0x000ff4000b800000 */
[----:B------:R-:W0:Y:S01]  /*0150*/  LDCU.128 UR12, c[0x0][0x380] ;  /* 0x00007000ff0c77ac */ /* 0x000e220008000c00 */
[C---:B------:R-:W-:Y:S02]  /*0160*/  LEA R6, P0, R18.reuse, 0x40, 0x3 ;  /* 0x0000004012067811 */ /* 0x040fe400078018ff */
[----:B------:R-:W-:Y:S01]  /*0170*/  CS2R R10, SRZ ;  /* 0x00000000000a7805 */ /* 0x000fe2000001ff00 */
[----:B------:R-:W-:Y:S01]  /*0180*/  ULOP3.LUT UR4, UR5, 0x7ffffff0, URZ, 0xc0, !UPT ;  /* 0x7ffffff005047892 */ /* 0x000fe2000f8ec0ff */
[----:B------:R-:W-:-:S03]  /*0190*/  LEA.HI.X R7, R18, RZ, R19, 0x3, P0 ;  /* 0x000000ff12077211 */ /* 0x000fc600000f1c13 */
[----:B------:R-:W-:Y:S01]  /*01a0*/  UIADD3 UR7, UPT, UPT, -UR4, URZ, URZ ;  /* 0x000000ff04077290 */ /* 0x000fe2000fffe1ff */
[C---:B0-----:R-:W-:Y:S02]  /*01b0*/  IADD3 R12, P1, PT, R6.reuse, UR12, RZ ;  /* 0x0000000c060c7c10 */ /* 0x041fe4000ff3e0ff */
[----:B------:R-:W-:Y:S02]  /*01c0*/  IADD3 R6, P2, PT, R6, UR14, RZ ;  /* 0x0000000e06067c10 */ /* 0x000fe4000ff5e0ff */
[C---:B------:R-:W-:Y:S02]  /*01d0*/  IADD3.X R13, PT, PT, R7.reuse, UR13, RZ, P1, !PT ;  /* 0x0000000d070d7c10 */ /* 0x040fe40008ffe4ff */
[----:B------:R-:W-:-:S09]  /*01e0*/  IADD3.X R7, PT, PT, R7, UR15, RZ, P2, !PT ;  /* 0x0000000f07077c10 */ /* 0x000fd200097fe4ff */
.L_x_2:
[----:B------:R-:W-:Y:S02]  /*01f0*/  IMAD.MOV.U32 R2, RZ, RZ, R12 ;  /* 0x000000ffff027224 */ /* 0x000fe400078e000c */
[----:B------:R-:W-:Y:S02]  /*0200*/  IMAD.MOV.U32 R3, RZ, RZ, R13 ;  /* 0x000000ffff037224 */ /* 0x000fe400078e000d */
[----:B------:R-:W-:Y:S02]  /*0210*/  IMAD.MOV.U32 R8, RZ, RZ, R6 ;  /* 0x000000ffff087224 */ /* 0x000fe400078e0006 */
[----:B------:R-:W-:Y:S01]  /*0220*/  IMAD.MOV.U32 R9, RZ, RZ, R7 ;  /* 0x000000ffff097224 */ /* 0x000fe200078e0007 */
[----:B------:R-:W2:Y:S04]  /*0230*/  LDG.E.64 R12, desc[UR8][R2.64+-0x40] ;  /* 0xffffc008020c7981 */ /* 0x000ea8000c1e1b00 */
[----:B------:R-:W2:Y:S04]  /*0240*/  LDG.E.64 R24, desc[UR8][R8.64+-0x40] ;  /* 0xffffc00808187981 */ /* 0x000ea8000c1e1b00 */
[----:B------:R-:W3:Y:S04]  /*0250*/  LDG.E.64 R4, desc[UR8][R2.64+-0x38] ;  /* 0xffffc80802047981 */ /* 0x000ee8000c1e1b00 */
[----:B------:R-:W3:Y:S04]  /*0260*/  LDG.E.64 R6, desc[UR8][R8.64+-0x38] ;  /* 0xffffc80808067981 */ /* 0x000ee8000c1e1b00 */
[----:B------:R-:W4:Y:S04]  /*0270*/  LDG.E.64 R20, desc[UR8][R2.64+-0x30] ;  /* 0xffffd00802147981 */ /* 0x000f28000c1e1b00 */
[----:B------:R-:W4:Y:S04]  /*0280*/  LDG.E.64 R22, desc[UR8][R8.64+-0x30] ;  /* 0xffffd00808167981 */ /* 0x000f28000c1e1b00 */
[----:B------:R-:W5:Y:S04]  /*0290*/  LDG.E.64 R14, desc[UR8][R2.64+-0x28] ;  /* 0xffffd808020e7981 */ /* 0x000f68000c1e1b00 */
[----:B------:R-:W5:Y:S01]  /*02a0*/  LDG.E.64 R16, desc[UR8][R8.64+-0x28] ;  /* 0xffffd80808107981 */ /* 0x000f62000c1e1b00 */
[----:B--2---:R-:W-:-:S03]  /*02b0*/  DFMA R24, R12, R24, R10 ;  /* 0x000000180c18722b */ /* 0x004fc6000000000a */
[----:B------:R-:W2:Y:S04]  /*02c0*/  LDG.E.64 R10, desc[UR8][R2.64+-0x20] ;  /* 0xffffe008020a7981 */ /* 0x000ea8000c1e1b00 */
[----:B------:R-:W2:Y:S01]  /*02d0*/  LDG.E.64 R12, desc[UR8][R8.64+-0x20] ;  /* 0xffffe008080c7981 */ /* 0x000ea2000c1e1b00 */
[----:B---3--:R-:W-:-:S03]  /*02e0*/  DFMA R24, R4, R6, R24 ;  /* 0x000000060418722b */ /* 0x008fc60000000018 */
[----:B------:R-:W3:Y:S04]  /*02f0*/  LDG.E.64 R4, desc[UR8][R2.64+-0x18] ;  /* 0xffffe80802047981 */ /* 0x000ee8000c1e1b00 */
[----:B------:R-:W3:Y:S01]  /*0300*/  LDG.E.64 R6, desc[UR8][R8.64+-0x18] ;  /* 0xffffe80808067981 */ /* 0x000ee2000c1e1b00 */
[----:B----4-:R-:W-:-:S03]  /*0310*/  DFMA R24, R20, R22, R24 ;  /* 0x000000161418722b */ /* 0x010fc60000000018 */
[----:B------:R-:W4:Y:S04]  /*0320*/  LDG.E.64 R20, desc[UR8][R2.64+-0x10] ;  /* 0xfffff00802147981 */ /* 0x000f28000c1e1b00 */
[----:B------:R-:W4:Y:S01]  /*0330*/  LDG.E.64 R22, desc[UR8][R8.64+-0x10] ;  /* 0xfffff00808167981 */ /* 0x000f22000c1e1b00 */
[----:B-----5:R-:W-:-:S03]  /*0340*/  DFMA R24, R14, R16, R24 ;  /* 0x000000100e18722b */ /* 0x020fc60000000018 */
        /* <DEDUP_REMOVED lines=26> */
[----:B------:R-:W-:-:S04]  /*04f0*/  UIADD3 UR7, UPT, UPT, UR7, 0x10, URZ ;  /* 0x0000001007077890 */ /* 0x000fc8000fffe0ff */
[----:B------:R-:W-:Y:S01]  /*0500*/  UISETP.NE.AND UP1, UPT, UR7, URZ, UPT ;  /* 0x000000ff0700728c */ /* 0x000fe2000bf25270 */
[----:B--2---:R-:W-:Y:S01]  /*0510*/  DFMA R10, R10, R12, R24 ;  /* 0x0000000c0a0a722b */ /* 0x004fe20000000018 */
[----:B------:R-:W-:-:S05]  /*0520*/  IADD3 R12, P0, PT, R2, 0x80, RZ ;  /* 0x00000080020c7810 */ /* 0x000fca0007f1e0ff */
[----:B------:R-:W-:Y:S02]  /*0530*/  IMAD.X R13, RZ, RZ, R3, P0 ;  /* 0x000000ffff0d7224 */ /* 0x000fe400000e0603 */
[----:B---3--:R-:W-:Y:S01]  /*0540*/  DFMA R4, R4, R6, R10 ;  /* 0x000000060404722b */ /* 0x008fe2000000000a */
[----:B------:R-:W-:-:S05]  /*0550*/  IADD3 R6, P1, PT, R8, 0x80, RZ ;  /* 0x0000008008067810 */ /* 0x000fca0007f3e0ff */
[----:B------:R-:W-:Y:S02]  /*0560*/  IMAD.X R7, RZ, RZ, R9, P1 ;  /* 0x000000ffff077224 */ /* 0x000fe400008e0609 */
[----:B----4-:R-:W-:-:S08]  /*0570*/  DFMA R4, R20, R22, R4 ;  /* 0x000000161404722b */ /* 0x010fd00000000004 */
[----:B-----5:R-:W-:Y:S01]  /*0580*/  DFMA R10, R16, R14, R4 ;  /* 0x0000000e100a722b */ /* 0x020fe20000000004 */
[----:B------:R-:W-:Y:S10]  /*0590*/  BRA.U UP1, `(.L_x_2) ;  /* 0xfffffffd01147547 */ /* 0x000ff4000b83ffff */
.L_x_1:
[----:B------:R-:W-:Y:S05]  /*05a0*/  BRA.U !UP0, `(.L_x_0) ;  /* 0x0000000508687547 */ /* 0x000fea000b800000 */
[----:B------:R-:W-:Y:S02]  /*05b0*/  UISETP.GE.U32.AND UP0, UPT, UR6, 0x8, UPT ;  /* 0x000000080600788c */ /* 0x000fe4000bf06070 */
[----:B------:R-:W-:-:S04]  /*05c0*/  ULOP3.LUT UR7, UR5, 0x7, URZ, 0xc0, !UPT ;  /* 0x0000000705077892 */ /* 0x000fc8000f8ec0ff */
[----:B------:R-:W-:-:S03]  /*05d0*/  UISETP.NE.AND UP1, UPT, UR7, URZ, UPT ;  /* 0x000000ff0700728c */ /* 0x000fc6000bf25270 */
[----:B------:R-:W-:Y:S08]  /*05e0*/  BRA.U !UP0, `(.L_x_3) ;  /* 0x0000000108887547 */ /* 0x000ff0000b800000 */
[----:B------:R-:W0:Y:S01]  /*05f0*/  LDCU.128 UR12, c[0x0][0x380] ;  /* 0x00007000ff0c77ac */ /* 0x000e220008000c00 */
[----:B------:R-:W-:-:S05]  /*0600*/  IADD3 R3, P0, PT, R18, UR4, RZ ;  /* 0x0000000412037c10 */ /* 0x000fca000ff1e0ff */
[----:B------:R-:W-:Y:S02]  /*0610*/  IMAD.X R4, RZ, RZ, R19, P0 ;  /* 0x000000ffff047224 */ /* 0x000fe400000e0613 */
[----:B------:R-:W-:-:S03]  /*0620*/  IMAD.SHL.U32 R2, R3, 0x8, RZ ;  /* 0x0000000803027824 */ /* 0x000fc600078e00ff */
[----:B------:R-:W-:Y:S02]  /*0630*/  SHF.L.U64.HI R3, R3, 0x3, R4 ;  /* 0x0000000303037819 */ /* 0x000fe40000010204 */
[C---:B0-----:R-:W-:Y:S02]  /*0640*/  IADD3 R8, P0, PT, R2.reuse, UR12, RZ ;  /* 0x0000000c02087c10 */ /* 0x041fe4000ff1e0ff */
[----:B------:R-:W-:Y:S02]  /*0650*/  IADD3 R2, P1, PT, R2, UR14, RZ ;  /* 0x0000000e02027c10 */ /* 0x000fe4000ff3e0ff */
[C---:B------:R-:W-:Y:S02]  /*0660*/  IADD3.X R9, PT, PT, R3.reuse, UR13, RZ, P0, !PT ;  /* 0x0000000d03097c10 */ /* 0x040fe400087fe4ff */
[----:B------:R-:W-:-:S03]  /*0670*/  IADD3.X R3, PT, PT, R3, UR15, RZ, P1, !PT ;  /* 0x0000000f03037c10 */ /* 0x000fc60008ffe4ff */
[----:B------:R-:W2:Y:S04]  /*0680*/  LDG.E.64 R12, desc[UR8][R8.64] ;  /* 0x00000008080c7981 */ /* 0x000ea8000c1e1b00 */
[----:B------:R-:W2:Y:S04]  /*0690*/  LDG.E.64 R24, desc[UR8][R2.64] ;  /* 0x0000000802187981 */ /* 0x000ea8000c1e1b00 */
[----:B------:R-:W3:Y:S04]  /*06a0*/  LDG.E.64 R14, desc[UR8][R8.64+0x8] ;  /* 0x00000808080e7981 */ /* 0x000ee8000c1e1b00 */
[----:B------:R-:W3:Y:S04]  /*06b0*/  LDG.E.64 R16, desc[UR8][R2.64+0x8] ;  /* 0x0000080802107981 */ /* 0x000ee8000c1e1b00 */
[----:B------:R-:W4:Y:S04]  /*06c0*/  LDG.E.64 R20, desc[UR8][R8.64+0x10] ;  /* 0x0000100808147981 */ /* 0x000f28000c1e1b00 */
[----:B------:R-:W4:Y:S04]  /*06d0*/  LDG.E.64 R22, desc[UR8][R2.64+0x10] ;  /* 0x0000100802167981 */ /* 0x000f28000c1e1b00 */
[----:B------:R-:W5:Y:S04]  /*06e0*/  LDG.E.64 R4, desc[UR8][R8.64+0x18] ;  /* 0x0000180808047981 */ /* 0x000f68000c1e1b00 */
[----:B------:R-:W5:Y:S04]  /*06f0*/  LDG.E.64 R6, desc[UR8][R2.64+0x18] ;  /* 0x0000180802067981 */ /* 0x000f68000c1e1b00 */
        /* <DEDUP_REMOVED lines=11> */
[----:B-----5:R-:W-:Y:S01]  /*07b0*/  DFMA R4, R4, R6, R20 ;  /* 0x000000060404722b */ /* 0x020fe20000000014 */
[----:B------:R-:W-:-:S07]  /*07c0*/  UIADD3 UR4, UPT, UPT, UR4, 0x8, URZ ;  /* 0x0000000804047890 */ /* 0x000fce000fffe0ff */
[----:B--2---:R-:W-:-:S08]  /*07d0*/  DFMA R4, R10, R12, R4 ;  /* 0x0000000c0a04722b */ /* 0x004fd00000000004 */
[----:B---3--:R-:W-:-:S08]  /*07e0*/  DFMA R4, R14, R16, R4 ;  /* 0x000000100e04722b */ /* 0x008fd00000000004 */
[----:B----4-:R-:W-:-:S08]  /*07f0*/  DFMA R4, R22, R24, R4 ;  /* 0x000000181604722b */ /* 0x010fd00000000004 */
[----:B------:R-:W-:-:S11]  /*0800*/  DFMA R10, R26, R28, R4 ;  /* 0x0000001c1a0a722b */ /* 0x000fd60000000004 */
.L_x_3:
[----:B------:R-:W-:Y:S05]  /*0810*/  BRA.U !UP1, `(.L_x_0) ;  /* 0x0000000109cc7547 */ /* 0x000fea000b800000 */
[----:B------:R-:W-:Y:S02]  /*0820*/  UISETP.GE.U32.AND UP0, UPT, UR7, 0x4, UPT ;  /* 0x000000040700788c */ /* 0x000fe4000bf06070 */
[----:B------:R-:W-:-:S04]  /*0830*/  ULOP3.LUT UR5, UR5, 0x3, URZ, 0xc0, !UPT ;  /* 0x0000000305057892 */ /* 0x000fc8000f8ec0ff */
[----:B------:R-:W-:-:S03]  /*0840*/  UISETP.NE.AND UP1, UPT, UR5, URZ, UPT ;  /* 0x000000ff0500728c */ /* 0x000fc6000bf25270 */
[----:B------:R-:W-:Y:S08]  /*0850*/  BRA.U !UP0, `(.L_x_4) ;  /* 0x0000000108587547 */ /* 0x000ff0000b800000 */
[----:B------:R-:W0:Y:S01]  /*0860*/  LDCU.128 UR12, c[0x0][0x380] ;  /* 0x00007000ff0c77ac */ /* 0x000e220008000c00 */
[----:B------:R-:W-:-:S05]  /*0870*/  IADD3 R2, P0, PT, R18, UR4, RZ ;  /* 0x0000000412027c10 */ /* 0x000fca000ff1e0ff */
[----:B------:R-:W-:Y:S02]  /*0880*/  IMAD.SHL.U32 R22, R2, 0x8, RZ ;  /* 0x0000000802167824 */ /* 0x000fe400078e00ff */
[----:B------:R-:W-:-:S05]  /*0890*/  IMAD.X R3, RZ, RZ, R19, P0 ;  /* 0x000000ffff037224 */ /* 0x000fca00000e0613 */
        /* <DEDUP_REMOVED lines=13> */
[----:B------:R-:W-:Y:S01]  /*0970*/  UIADD3 UR4, UPT, UPT, UR4, 0x4, URZ ;  /* 0x0000000404047890 */ /* 0x000fe2000fffe0ff */
[----:B--2---:R-:W-:-:S08]  /*0980*/  DFMA R20, R20, R24, R10 ;  /* 0x000000181414722b */ /* 0x004fd0000000000a */
[----:B---3--:R-:W-:-:S08]  /*0990*/  DFMA R6, R6, R8, R20 ;  /* 0x000000080606722b */ /* 0x008fd00000000014 */
[----:B----4-:R-:W-:-:S08]  /*09a0*/  DFMA R2, R2, R4, R6 ;  /* 0x000000040202722b */ /* 0x010fd00000000006 */
[----:B-----5:R-:W-:-:S11]  /*09b0*/  DFMA R10, R12, R14, R2 ;  /* 0x0000000e0c0a722b */ /* 0x020fd60000000002 */
.L_x_4:
[----:B------:R-:W-:Y:S05]  /*09c0*/  BRA.U !UP1, `(.L_x_0) ;  /* 0x0000000109607547 */ /* 0x000fea000b800000 */
[----:B------:R-:W0:Y:S01]  /*09d0*/  LDCU.128 UR12, c[0x0][0x380] ;  /* 0x00007000ff0c77ac */ /* 0x000e220008000c00 */
[----:B------:R-:W-:Y:S01]  /*09e0*/  IADD3 R7, P0, PT, R18, UR4, RZ ;  /* 0x0000000412077c10 */ /* 0x000fe2000ff1e0ff */
[----:B------:R-:W-:-:S04]  /*09f0*/  UIADD3 UR5, UPT, UPT, -UR5, URZ, URZ ;  /* 0x000000ff05057290 */ /* 0x000fc8000fffe1ff */
[----:B------:R-:W-:Y:S02]  /*0a00*/  IMAD.X R2, RZ, RZ, R19, P0 ;  /* 0x000000ffff027224 */ /* 0x000fe400000e0613 */
[----:B------:R-:W-:-:S03]  /*0a10*/  IMAD.SHL.U32 R6, R7, 0x8, RZ ;  /* 0x0000000807067824 */ /* 0x000fc600078e00ff */
[----:B------:R-:W-:Y:S02]  /*0a20*/  SHF.L.U64.HI R7, R7, 0x3, R2 ;  /* 0x0000000307077819 */ /* 0x000fe40000010202 */
[C---:B0-----:R-:W-:Y:S02]  /*0a30*/  IADD3 R8, P0, PT, R6.reuse, UR14, RZ ;  /* 0x0000000e06087c10 */ /* 0x041fe4000ff1e0ff */
[----:B------:R-:W-:Y:S02]  /*0a40*/  IADD3 R6, P1, PT, R6, UR12, RZ ;  /* 0x0000000c06067c10 */ /* 0x000fe4000ff3e0ff */
[C---:B------:R-:W-:Y:S02]  /*0a50*/  IADD3.X R9, PT, PT, R7.reuse, UR15, RZ, P0, !PT ;  /* 0x0000000f07097c10 */ /* 0x040fe400087fe4ff */
[----:B------:R-:W-:-:S09]  /*0a60*/  IADD3.X R7, PT, PT, R7, UR13, RZ, P1, !PT ;  /* 0x0000000d07077c10 */ /* 0x000fd20008ffe4ff */
.L_x_5:
[----:B------:R-:W-:Y:S02]  /*0a70*/  IMAD.MOV.U32 R2, RZ, RZ, R6 ;  /* 0x000000ffff027224 */ /* 0x000fe400078e0006 */
[----:B------:R-:W-:Y:S02]  /*0a80*/  IMAD.MOV.U32 R3, RZ, RZ, R7 ;  /* 0x000000ffff037224 */ /* 0x000fe400078e0007 */
[----:B------:R-:W-:Y:S02]  /*0a90*/  IMAD.MOV.U32 R4, RZ, RZ, R8 ;  /* 0x000000ffff047224 */ /* 0x000fe400078e0008 */
[----:B------:R-:W-:Y:S02]  /*0aa0*/  IMAD.MOV.U32 R5, RZ, RZ, R9 ;  /* 0x000000ffff057224 */ /* 0x000fe400078e0009 */
[----:B------:R-:W2:Y:S04]  /*0ab0*/  LDG.E.64 R2, desc[UR8][R2.64] ;  /* 0x0000000802027981 */ /* 0x000ea8000c1e1b00 */
[----:B------:R-:W2:Y:S01]  /*0ac0*/  LDG.E.64 R4, desc[UR8][R4.64] ;  /* 0x0000000804047981 */ /* 0x000ea2000c1e1b00 */
[----:B------:R-:W-:Y:S01]  /*0ad0*/  UIADD3 UR5, UPT, UPT, UR5, 0x1, URZ ;  /* 0x0000000105057890 */ /* 0x000fe2000fffe0ff */
[----:B------:R-:W-:-:S02]  /*0ae0*/  IADD3 R8, P0, PT, R8, 0x8, RZ ;  /* 0x0000000808087810 */ /* 0x000fc40007f1e0ff */
[----:B------:R-:W-:Y:S01]  /*0af0*/  IADD3 R6, P1, PT, R6, 0x8, RZ ;  /* 0x0000000806067810 */ /* 0x000fe20007f3e0ff */
[----:B------:R-:W-:Y:S02]  /*0b00*/  UISETP.NE.AND UP0, UPT, UR5, URZ, UPT ;  /* 0x000000ff0500728c */ /* 0x000fe4000bf05270 */
[----:B------:R-:W-:Y:S02]  /*0b10*/  IMAD.X R9, RZ, RZ, R9, P0 ;  /* 0x000000ffff097224 */ /* 0x000fe400000e0609 */
[----:B------:R-:W-:Y:S01]  /*0b20*/  IMAD.X R7, RZ, RZ, R7, P1 ;  /* 0x000000ffff077224 */ /* 0x000fe200008e0607 */
[----:B--2---:R-:W-:-:S04]  /*0b30*/  DFMA R10, R2, R4, R10 ;  /* 0x00000004020a722b */ /* 0x004fc8000000000a */
[----:B------:R-:W-:Y:S07]  /*0b40*/  BRA.U UP0, `(.L_x_5) ;  /* 0xfffffffd00c87547 */ /* 0x000fee000b83ffff */
.L_x_0:
[----:B------:R-:W0:Y:S02]  /*0b50*/  LDC.64 R2, c[0x0][0x398] ;  /* 0x0000e600ff027b82 */ /* 0x000e240000000a00 */
[----:B0-----:R-:W-:-:S05]  /*0b60*/  IMAD.WIDE R2, R0, 0x8, R2 ;  /* 0x0000000800027825 */ /* 0x001fca00078e0202 */
[----:B------:R-:W-:Y:S01]  /*0b70*/  STG.E.64 desc[UR8][R2.64], R10 ;  /* 0x0000000a02007986 */ /* 0x000fe2000c101b08 */
[----:B------:R-:W-:Y:S05]  /*0b80*/  EXIT ;  /* 0x000000000000794d */ /* 0x000fea0003800000 */
.L_x_6:
[----:B------:R-:W-:-:S00]  /*0b90*/  BRA `(.L_x_6) ;  /* 0xfffffffc00fc7947 */ /* 0x000fc0000383ffff */
[----:B------:R-:W-:-:S00]  /*0ba0*/  NOP ;  /* 0x0000000000007918 */ /* 0x000fc00000000000 */
        /* <DEDUP_REMOVED lines=13> */
.L_x_224:


//--------------------- .text._Z25array_vector_multiply_addIfEvPT_S1_iS1_i --------------------------
	.section	.text._Z25array_vector_multiply_addIfEvPT_S1_iS1_i,"ax",@progbits
	.align	128
        .global         _Z25array_vector_multiply_addIfEvPT_S1_iS1_i
        .type           _Z25array_vector_multiply_addIfEvPT_S1_iS1_i,@function
        .size           _Z25array_vector_multiply_addIfEvPT_S1_iS1_i,(.L_x_225 - _Z25array_vector_multiply_addIfEvPT_S1_iS1_i)
        .other          _Z25array_vector_multiply_addIfEvPT_S1_iS1_i,@"STO_CUDA_ENTRY STV_DEFAULT"
_Z25array_vector_multiply_addIfEvPT_S1_iS1_i:
.text._Z25array_vector_multiply_addIfEvPT_S1_iS1_i:
        /* <DEDUP_REMOVED lines=9> */
[----:B------:R-:W-:Y:S01]  /*0090*/  HFMA2 R14, -RZ, RZ, 0, 0 ;  /* 0x00000000ff0e7431 */ /* 0x000fe200000001ff */
[----:B------:R-:W1:Y:S01]  /*00a0*/  LDCU.64 UR8, c[0x0][0x358] ;  /* 0x00006b00ff0877ac */ /* 0x000e620008000a00 */
[----:B0-----:R-:W-:-:S09]  /*00b0*/  UISETP.GE.AND UP0, UPT, UR5, 0x1, UPT ;  /* 0x000000010500788c */ /* 0x001fd2000bf06270 */
[----:B-1----:R-:W-:Y:S05]  /*00c0*/  BRA.U !UP0, `(.L_x_7) ;  /* 0x0000000908887547 */ /* 0x002fea000b800000 */
[----:B------:R-:W-:Y:S02]  /*00d0*/  UISETP.GE.U32.AND UP1, UPT, UR5, 0x10, UPT ;  /* 0x000000100500788c */ /* 0x000fe4000bf26070 */
[----:B------:R-:W-:Y:S01]  /*00e0*/  IMAD R6, R0, UR5, RZ ;  /* 0x0000000500067c24 */ /* 0x000fe2000f8e02ff */
[----:B------:R-:W-:Y:S01]  /*00f0*/  ULOP3.LUT UR6, UR5, 0xf, URZ, 0xc0, !UPT ;  /* 0x0000000f05067892 */ /* 0x000fe2000f8ec0ff */
[----:B------:R-:W-:Y:S01]  /*0100*/  IMAD.MOV.U32 R14, RZ, RZ, RZ ;  /* 0x000000ffff0e7224 */ /* 0x000fe200078e00ff */
[----:B------:R-:W-:Y:S02]  /*0110*/  UMOV UR4, URZ ;  /* 0x000000ff00047c82 */ /* 0x000fe40008000000 */
[----:B------:R-:W-:Y:S01]  /*0120*/  SHF.R.S32.HI R7, RZ, 0x1f, R6 ;  /* 0x0000001fff077819 */ /* 0x000fe20000011406 */
[----:B------:R-:W-:Y:S01]  /*0130*/  UISETP.NE.AND UP0, UPT, UR6, URZ, UPT ;  /* 0x000000ff0600728c */ /* 0x000fe2000bf05270 */
[----:B------:R-:W-:Y:S10]  /*0140*/  BRA.U !UP1, `(.L_x_8) ;  /* 0x0000000509047547 */ /* 0x000ff4000b800000 */
[----:B------:R-:W0:Y:S01]  /*0150*/  LDCU.128 UR12, c[0x0][0x380] ;  /* 0x00007000ff0c77ac */ /* 0x000e220008000c00 */
[C---:B------:R-:W-:Y:S02]  /*0160*/  LEA R4, P0, R6.reuse, 0x20, 0x2 ;  /* 0x0000002006047811 */ /* 0x040fe400078010ff */
[----:B------:R-:W-:Y:S01]  /*0170*/  MOV R14, RZ ;  /* 0x000000ff000e7202 */ /* 0x000fe20000000f00 */
[----:B------:R-:W-:Y:S01]  /*0180*/  ULOP3.LUT UR4, UR5, 0x7ffffff0, URZ, 0xc0, !UPT ;  /* 0x7ffffff005047892 */ /* 0x000fe2000f8ec0ff */
[----:B------:R-:W-:-:S03]  /*0190*/  LEA.HI.X R5, R6, RZ, R7, 0x2, P0 ;  /* 0x000000ff06057211 */ /* 0x000fc600000f1407 */
[----:B------:R-:W-:Y:S01]  /*01a0*/  UIADD3 UR7, UPT, UPT, -UR4, URZ, URZ ;  /* 0x000000ff04077290 */ /* 0x000fe2000fffe1ff */
[C---:B0-----:R-:W-:Y:S02]  /*01b0*/  IADD3 R2, P1, PT, R4.reuse, UR12, RZ ;  /* 0x0000000c04027c10 */ /* 0x041fe4000ff3e0ff */
[----:B------:R-:W-:Y:S02]  /*01c0*/  IADD3 R4, P2, PT, R4, UR14, RZ ;  /* 0x0000000e04047c10 */ /* 0x000fe4000ff5e0ff */
[C---:B------:R-:W-:Y:S02]  /*01d0*/  IADD3.X R3, PT, PT, R5.reuse, UR13, RZ, P1, !PT ;  /* 0x0000000d05037c10 */ /* 0x040fe40008ffe4ff */
[----:B------:R-:W-:-:S09]  /*01e0*/  IADD3.X R5, PT, PT, R5, UR15, RZ, P2, !PT ;  /* 0x0000000f05057c10 */ /* 0x000fd200097fe4ff */
.L_x_9:
[----:B------:R-:W2:Y:S04]  /*01f0*/  LDG.E R15, desc[UR8][R2.64+-0x20] ;  /* 0xffffe008020f7981 */ /* 0x000ea8000c1e1900 */
[----:B------:R-:W2:Y:S04]  /*0200*/  LDG.E R16, desc[UR8][R4.64+-0x20] ;  /* 0xffffe00804107981 */ /* 0x000ea8000c1e1900 */
[----:B------:R-:W3:Y:S04]  /*0210*/  LDG.E R24, desc[UR8][R2.64+-0x1c] ;  /* 0xffffe40802187981 */ /* 0x000ee8000c1e1900 */
[----:B------:R-:W3:Y:S04]  /*0220*/  LDG.E R25, desc[UR8][R4.64+-0x1c] ;  /* 0xffffe40804197981 */ /* 0x000ee8000c1e1900 */
[----:B------:R-:W4:Y:S04]  /*0230*/  LDG.E R19, desc[UR8][R2.64+-0x18] ;  /* 0xffffe80802137981 */ /* 0x000f28000c1e1900 */
[----:B------:R-:W4:Y:S04]  /*0240*/  LDG.E R18, desc[UR8][R4.64+-0x18] ;  /* 0xffffe80804127981 */ /* 0x000f28000c1e1900 */
[----:B------:R-:W5:Y:S04]  /*0250*/  LDG.E R20, desc[UR8][R2.64+-0x14] ;  /* 0xffffec0802147981 */ /* 0x000f68000c1e1900 */
        /* <DEDUP_REMOVED lines=9> */
[----:B------:R-:W5:Y:S01]  /*02f0*/  LDG.E R17, desc[UR8][R4.64] ;  /* 0x0000000804117981 */ /* 0x000f62000c1e1900 */
[----:B--2---:R-:W-:-:S03]  /*0300*/  FFMA R15, R15, R16, R14 ;  /* 0x000000100f0f7223 */ /* 0x004fc6000000000e */
[----:B------:R-:W2:Y:S04]  /*0310*/  LDG.E R16, desc[UR8][R2.64] ;  /* 0x0000000802107981 */ /* 0x000ea8000c1e1900 */
[----:B------:R-:W2:Y:S01]  /*0320*/  LDG.E R14, desc[UR8][R2.64+0x4] ;  /* 0x00000408020e7981 */ /* 0x000ea2000c1e1900 */
[----:B---3--:R-:W-:-:S03]  /*0330*/  FFMA R24, R24, R25, R15 ;  /* 0x0000001918187223 */ /* 0x008fc6000000000f */
[----:B------:R-:W3:Y:S01]  /*0340*/  LDG.E R15, desc[UR8][R4.64+0x4] ;  /* 0x00000408040f7981 */ /* 0x000ee2000c1e1900 */
[----:B----4-:R-:W-:-:S03]  /*0350*/  FFMA R25, R19, R18, R24 ;  /* 0x0000001213197223 */ /* 0x010fc60000000018 */
[----:B------:R-:W4:Y:S04]  /*0360*/  LDG.E R18, desc[UR8][R2.64+0x8] ;  /* 0x0000080802127981 */ /* 0x000f28000c1e1900 */
[----:B------:R-:W4:Y:S01]  /*0370*/  LDG.E R19, desc[UR8][R4.64+0x8] ;  /* 0x0000080804137981 */ /* 0x000f22000c1e1900 */
[----:B-----5:R-:W-:-:S03]  /*0380*/  FFMA R25, R20, R21, R25 ;  /* 0x0000001514197223 */ /* 0x020fc60000000019 */
[----:B------:R-:W5:Y:S04]  /*0390*/  LDG.E R20, desc[UR8][R2.64+0xc] ;  /* 0x00000c0802147981 */ /* 0x000f68000c1e1900 */
[----:B------:R-:W5:Y:S01]  /*03a0*/  LDG.E R21, desc[UR8][R4.64+0xc] ;  /* 0x00000c0804157981 */ /* 0x000f62000c1e1900 */
[----:B------:R-:W-:-:S03]  /*03b0*/  FFMA R25, R22, R23, R25 ;  /* 0x0000001716197223 */ /* 0x000fc60000000019 */
[----:B------:R-:W5:Y:S04]  /*03c0*/  LDG.E R22, desc[UR8][R2.64+0x10] ;  /* 0x0000100802167981 */ /* 0x000f68000c1e1900 */
[----:B------:R-:W5:Y:S01]  /*03d0*/  LDG.E R23, desc[UR8][R4.64+0x10] ;  /* 0x0000100804177981 */ /* 0x000f62000c1e1900 */
[----:B------:R-:W-:-:S03]  /*03e0*/  FFMA R26, R12, R13, R25 ;  /* 0x0000000d0c1a7223 */ /* 0x000fc60000000019 */
[----:B------:R-:W5:Y:S04]  /*03f0*/  LDG.E R24, desc[UR8][R2.64+0x14] ;  /* 0x0000140802187981 */ /* 0x000f68000c1e1900 */
[----:B------:R-:W5:Y:S04]  /*0400*/  LDG.E R25, desc[UR8][R4.64+0x14] ;  /* 0x0000140804197981 */ /* 0x000f68000c1e1900 */
[----:B------:R-:W5:Y:S01]  /*0410*/  LDG.E R13, desc[UR8][R2.64+0x18] ;  /* 0x00001808020d7981 */ /* 0x000f62000c1e1900 */
[----:B------:R-:W-:-:S03]  /*0420*/  FFMA R27, R11, R8, R26 ;  /* 0x000000080b1b7223 */ /* 0x000fc6000000001a */
[----:B------:R-:W5:Y:S04]  /*0430*/  LDG.E R12, desc[UR8][R4.64+0x18] ;  /* 0x00001808040c7981 */ /* 0x000f68000c1e1900 */
[----:B------:R0:W5:Y:S04]  /*0440*/  LDG.E R8, desc[UR8][R2.64+0x1c] ;  /* 0x00001c0802087981 */ /* 0x000168000c1e1900 */
[----:B------:R1:W5:Y:S01]  /*0450*/  LDG.E R11, desc[UR8][R4.64+0x1c] ;  /* 0x00001c08040b7981 */ /* 0x000362000c1e1900 */
[----:B------:R-:W-:Y:S01]  /*0460*/  FFMA R9, R10, R9, R27 ;  /* 0x000000090a097223 */ /* 0x000fe2000000001b */
[----:B------:R-:W-:-:S04]  /*0470*/  UIADD3 UR7, UPT, UPT, UR7, 0x10, URZ ;  /* 0x0000001007077890 */ /* 0x000fc8000fffe0ff */
[----:B------:R-:W-:Y:S01]  /*0480*/  UISETP.NE.AND UP1, UPT, UR7, URZ, UPT ;  /* 0x000000ff0700728c */ /* 0x000fe2000bf25270 */
[----:B0-----:R-:W-:Y:S02]  /*0490*/  IADD3 R2, P0, PT, R2, 0x40, RZ ;  /* 0x0000004002027810 */ /* 0x001fe40007f1e0ff */
[----:B-1----:R-:W-:-:S03]  /*04a0*/  IADD3 R4, P1, PT, R4, 0x40, RZ ;  /* 0x0000004004047810 */ /* 0x002fc60007f3e0ff */
[----:B------:R-:W-:Y:S01]  /*04b0*/  IMAD.X R3, RZ, RZ, R3, P0 ;  /* 0x000000ffff037224 */ /* 0x000fe200000e0603 */
[----:B------:R-:W-:Y:S01]  /*04c0*/  IADD3.X R5, PT, PT, RZ, R5, RZ, P1, !PT ;  /* 0x00000005ff057210 */ /* 0x000fe20000ffe4ff */
[----:B--2---:R-:W-:-:S04]  /*04d0*/  FFMA R9, R16, R17, R9 ;  /* 0x0000001110097223 */ /* 0x004fc80000000009 */
[----:B---3--:R-:W-:-:S04]  /*04e0*/  FFMA R9, R14, R15, R9 ;  /* 0x0000000f0e097223 */ /* 0x008fc80000000009 */
[----:B----4-:R-:W-:-:S04]  /*04f0*/  FFMA R9, R18, R19, R9 ;  /* 0x0000001312097223 */ /* 0x010fc80000000009 */
[----:B-----5:R-:W-:-:S04]  /*0500*/  FFMA R9, R20, R21, R9 ;  /* 0x0000001514097223 */ /* 0x020fc80000000009 */
[----:B------:R-:W-:-:S04]  /*0510*/  FFMA R9, R22, R23, R9 ;  /* 0x0000001716097223 */ /* 0x000fc80000000009 */
[----:B------:R-:W-:-:S04]  /*0520*/  FFMA R24, R24, R25, R9 ;  /* 0x0000001918187223 */ /* 0x000fc80000000009 */
[----:B------:R-:W-:-:S04]  /*0530*/  FFMA R13, R13, R12, R24 ;  /* 0x0000000c0d0d7223 */ /* 0x000fc80000000018 */
[----:B------:R-:W-:Y:S01]  /*0540*/  FFMA R14, R8, R11, R13 ;  /* 0x0000000b080e7223 */ /* 0x000fe2000000000d */
[----:B------:R-:W-:Y:S06]  /*0550*/  BRA.U UP1, `(.L_x_9) ;  /* 0xfffffffd01247547 */ /* 0x000fec000b83ffff */
.L_x_8:
[----:B------:R-:W-:Y:S05]  /*0560*/  BRA.U !UP0, `(.L_x_7) ;  /* 0x0000000508607547 */ /* 0x000fea000b800000 */
[----:B------:R-:W-:Y:S02]  /*0570*/  UISETP.GE.U32.AND UP0, UPT, UR6, 0x8, UPT ;  /* 0x000000080600788c */ /* 0x000fe4000bf06070 */
[----:B------:R-:W-:-:S04]  /*0580*/  ULOP3.LUT UR7, UR5, 0x7, URZ, 0xc0, !UPT ;  /* 0x0000000705077892 */ /* 0x000fc8000f8ec0ff */
[----:B------:R-:W-:-:S03]  /*0590*/  UISETP.NE.AND UP1, UPT, UR7, URZ, UPT ;  /* 0x000000ff0700728c */ /* 0x000fc6000bf25270 */
[----:B------:R-:W-:Y:S08]  /*05a0*/  BRA.U !UP0, `(.L_x_10) ;  /* 0x0000000108887547 */ /* 0x000ff0000b800000 */
[----:B------:R-:W0:Y:S01]  /*05b0*/  LDCU.128 UR12, c[0x0][0x380] ;  /* 0x00007000ff0c77ac */ /* 0x000e220008000c00 */
[----:B------:R-:W-:-:S04]  /*05c0*/  IADD3 R3, P0, PT, R6, UR4, RZ ;  /* 0x0000000406037c10 */ /* 0x000fc8000ff1e0ff */
[----:B------:R-:W-:Y:S01]  /*05d0*/  SHF.L.U32 R2, R3, 0x2, RZ ;  /* 0x0000000203027819 */ /* 0x000fe200000006ff */
[----:B------:R-:W-:-:S05]  /*05e0*/  IMAD.X R4, RZ, RZ, R7, P0 ;  /* 0x000000ffff047224 */ /* 0x000fca00000e0607 */
[----:B------:R-:W-:Y:S02]  /*05f0*/  SHF.L.U64.HI R3, R3, 0x2, R4 ;  /* 0x0000000203037819 */ /* 0x000fe40000010204 */
[C---:B0-----:R-:W-:Y:S02]  /*0600*/  IADD3 R4, P0, PT, R2.reuse, UR12, RZ ;  /* 0x0000000c02047c10 */ /* 0x041fe4000ff1e0ff */
[----:B------:R-:W-:Y:S02]  /*0610*/  IADD3 R2, P1, PT, R2, UR14, RZ ;  /* 0x0000000e02027c10 */ /* 0x000fe4000ff3e0ff */
[C---:B------:R-:W-:Y:S02]  /*0620*/  IADD3.X R5, PT, PT, R3.reuse, UR13, RZ, P0, !PT ;  /* 0x0000000d03057c10 */ /* 0x040fe400087fe4ff */
[----:B------:R-:W-:-:S03]  /*0630*/  IADD3.X R3, PT, PT, R3, UR15, RZ, P1, !PT ;  /* 0x0000000f03037c10 */ /* 0x000fc60008ffe4ff */
        /* <DEDUP_REMOVED lines=16> */
[----:B------:R-:W-:Y:S01]  /*0740*/  UIADD3 UR4, UPT, UPT, UR4, 0x8, URZ ;  /* 0x0000000804047890 */ /* 0x000fe2000fffe0ff */
[----:B--2---:R-:W-:-:S04]  /*0750*/  FFMA R10, R11, R10, R14 ;  /* 0x0000000a0b0a7223 */ /* 0x004fc8000000000e */
[----:B---3--:R-:W-:-:S04]  /*0760*/  FFMA R10, R13, R12, R10 ;  /* 0x0000000c0d0a7223 */ /* 0x008fc8000000000a */
[----:B----4-:R-:W-:-:S04]  /*0770*/  FFMA R10, R15, R16, R10 ;  /* 0x000000100f0a7223 */ /* 0x010fc8000000000a */
[----:B-----5:R-:W-:-:S04]  /*0780*/  FFMA R10, R17, R18, R10 ;  /* 0x00000012110a7223 */ /* 0x020fc8000000000a */
[----:B------:R-:W-:-:S04]  /*0790*/  FFMA R10, R19, R20, R10 ;  /* 0x00000014130a7223 */ /* 0x000fc8000000000a */
[----:B------:R-:W-:-:S04]  /*07a0*/  FFMA R21, R21, R22, R10 ;  /* 0x0000001615157223 */ /* 0x000fc8000000000a */
[----:B------:R-:W-:-:S04]  /*07b0*/  FFMA R8, R8, R9, R21 ;  /* 0x0000000908087223 */ /* 0x000fc80000000015 */
[----:B------:R-:W-:-:S07]  /*07c0*/  FFMA R14, R23, R24, R8 ;  /* 0x00000018170e7223 */ /* 0x000fce0000000008 */
.L_x_10:
        /* <DEDUP_REMOVED lines=21> */
[----:B------:R-:W5:Y:S01]  /*0920*/  LDG.E R16, desc[UR8][R4.64+0xc] ;  /* 0x00000c0804107981 */ /* 0x000f62000c1e1900 */
[----:B------:R-:W-:Y:S01]  /*0930*/  UIADD3 UR4, UPT, UPT, UR4, 0x4, URZ ;  /* 0x0000000404047890 */ /* 0x000fe2000fffe0ff */
[----:B--2---:R-:W-:-:S04]  /*0940*/  FFMA R8, R9, R8, R14 ;  /* 0x0000000809087223 */ /* 0x004fc8000000000e */
[----:B---3--:R-:W-:-:S04]  /*0950*/  FFMA R8, R11, R10, R8 ;  /* 0x0000000a0b087223 */ /* 0x008fc80000000008 */
[----:B----4-:R-:W-:-:S04]  /*0960*/  FFMA R8, R13, R12, R8 ;  /* 0x0000000c0d087223 */ /* 0x010fc80000000008 */
[----:B-----5:R-:W-:-:S07]  /*0970*/  FFMA R14, R15, R16, R8 ;  /* 0x000000100f0e7223 */ /* 0x020fce0000000008 */
.L_x_11:
[----:B------:R-:W-:Y:S05]  /*0980*/  BRA.U !UP1, `(.L_x_7) ;  /* 0x0000000109587547 */ /* 0x000fea000b800000 */
[----:B------:R-:W0:Y:S01]  /*0990*/  LDCU.128 UR12, c[0x0][0x380] ;  /* 0x00007000ff0c77ac */ /* 0x000e220008000c00 */
[----:B------:R-:W-:Y:S01]  /*09a0*/  IADD3 R6, P0, PT, R6, UR4, RZ ;  /* 0x0000000406067c10 */ /* 0x000fe2000ff1e0ff */
[----:B------:R-:W-:-:S03]  /*09b0*/  UIADD3 UR5, UPT, UPT, -UR5, URZ, URZ ;  /* 0x000000ff05057290 */ /* 0x000fc6000fffe1ff */
[----:B------:R-:W-:Y:S01]  /*09c0*/  SHF.L.U32 R2, R6, 0x2, RZ ;  /* 0x0000000206027819 */ /* 0x000fe200000006ff */
[----:B------:R-:W-:-:S05]  /*09d0*/  IMAD.X R7, RZ, RZ, R7, P0 ;  /* 0x000000ffff077224 */ /* 0x000fca00000e0607 */
[----:B------:R-:W-:Y:S02]  /*09e0*/  SHF.L.U64.HI R7, R6, 0x2, R7 ;  /* 0x0000000206077819 */ /* 0x000fe40000010207 */
[C---:B0-----:R-:W-:Y:S02]  /*09f0*/  IADD3 R6, P0, PT, R2.reuse, UR14, RZ ;  /* 0x0000000e02067c10 */ /* 0x041fe4000ff1e0ff */
[----:B------:R-:W-:Y:S02]  /*0a00*/  IADD3 R2, P1, PT, R2, UR12, RZ ;  /* 0x0000000c02027c10 */ /* 0x000fe4000ff3e0ff */
[C---:B------:R-:W-:Y:S02]  /*0a10*/  IADD3.X R5, PT, PT, R7.reuse, UR15, RZ, P0, !PT ;  /* 0x0000000f07057c10 */ /* 0x040fe400087fe4ff */
[----:B------:R-:W-:-:S09]  /*0a20*/  IADD3.X R7, PT, PT, R7, UR13, RZ, P1, !PT ;  /* 0x0000000d07077c10 */ /* 0x000fd20008ffe4ff */
.L_x_12:
[----:B------:R-:W-:Y:S01]  /*0a30*/  MOV R3, R7 ;  /* 0x0000000700037202 */ /* 0x000fe20000000f00 */
[----:B------:R-:W-:-:S05]  /*0a40*/  IMAD.MOV.U32 R4, RZ, RZ, R6 ;  /* 0x000000ffff047224 */ /* 0x000fca00078e0006 */
[----:B------:R0:W2:Y:S04]  /*0a50*/  LDG.E R3, desc[UR8][R2.64] ;  /* 0x0000000802037981 */ /* 0x0000a8000c1e1900 */
[----:B------:R1:W2:Y:S01]  /*0a60*/  LDG.E R4, desc[UR8][R4.64] ;  /* 0x0000000804047981 */ /* 0x0002a2000c1e1900 */
[----:B------:R-:W-:Y:S01]  /*0a70*/  UIADD3 UR5, UPT, UPT, UR5, 0x1, URZ ;  /* 0x0000000105057890 */ /* 0x000fe2000fffe0ff */
[----:B------:R-:W-:-:S03]  /*0a80*/  IADD3 R6, P0, PT, R6, 0x4, RZ ;  /* 0x0000000406067810 */ /* 0x000fc60007f1e0ff */
[----:B------:R-:W-:Y:S01]  /*0a90*/  UISETP.NE.AND UP0, UPT, UR5, URZ, UPT ;  /* 0x000000ff0500728c */ /* 0x000fe2000bf05270 */
[----:B0-----:R-:W-:Y:S02]  /*0aa0*/  IADD3 R2, P1, PT, R2, 0x4, RZ ;  /* 0x0000000402027810 */ /* 0x001fe40007f3e0ff */
[----:B-1----:R-:W-:Y:S02]  /*0ab0*/  IADD3.X R5, PT, PT, RZ, R5, RZ, P0, !PT ;  /* 0x00000005ff057210 */ /* 0x002fe400007fe4ff */
[----:B------:R-:W-:Y:S01]  /*0ac0*/  IADD3.X R7, PT, PT, RZ, R7, RZ, P1, !PT ;  /* 0x00000007ff077210 */ /* 0x000fe20000ffe4ff */
[----:B--2---:R-:W-:-:S03]  /*0ad0*/  FFMA R14, R3, R4, R14 ;  /* 0x00000004030e7223 */ /* 0x004fc6000000000e */
[----:B------:R-:W-:Y:S05]  /*0ae0*/  BRA.U UP0, `(.L_x_12) ;  /* 0xfffffffd00d07547 */ /* 0x000fea000b83ffff */
.L_x_7:
[----:B------:R-:W0:Y:S02]  /*0af0*/  LDC.64 R2, c[0x0][0x398] ;  /* 0x0000e600ff027b82 */ /* 0x000e240000000a00 */
[----:B0-----:R-:W-:-:S05]  /*0b00*/  IMAD.WIDE R2, R0, 0x4, R2 ;  /* 0x0000000400027825 */ /* 0x001fca00078e0202 */
[----:B------:R-:W-:Y:S01]  /*0b10*/  STG.E desc[UR8][R2.64], R14 ;  /* 0x0000000e02007986 */ /* 0x000fe2000c101908 */
[----:B------:R-:W-:Y:S05]  /*0b20*/  EXIT ;  /* 0x000000000000794d */ /* 0x000fea0003800000 */
.L_x_13:
        /* <DEDUP_REMOVED lines=13> */
.L_x_225:


//--------------------- .text._Z19vector_multiply_addIdEvPKT_S2_iiPS0_i --------------------------
	.section	.text._Z19vector_multiply_addIdEvPKT_S2_iiPS0_i,"ax",@progbits
	.align	128
        .global         _Z19vector_multiply_addIdEvPKT_S2_iiPS0_i
        .type           _Z19vector_multiply_addIdEvPKT_S2_iiPS0_i,@function
        .size           _Z19vector_multiply_addIdEvPKT_S2_iiPS0_i,(.L_x_226 - _Z19vector_multiply_addIdEvPKT_S2_iiPS0_i)
        .other          _Z19vector_multiply_addIdEvPKT_S2_iiPS0_i,@"STO_CUDA_ENTRY STV_DEFAULT"
_Z19vector_multiply_addIdEvPKT_S2_iiPS0_i:
.text._Z19vector_multiply_addIdEvPKT_S2_iiPS0_i:
        /* <DEDUP_REMOVED lines=8> */
[----:B------:R-:W0:Y:S01]  /*0080*/  LDC R7, c[0x0][0x390] ;  /* 0x0000e400ff077b82 */ /* 0x000e220000000800 */
[----:B------:R-:W1:Y:S01]  /*0090*/  LDCU.64 UR4, c[0x0][0x358] ;  /* 0x00006b00ff0477ac */ /* 0x000e620008000a00 */
[----:B------:R-:W-:Y:S02]  /*00a0*/  CS2R R20, SRZ ;  /* 0x0000000000147805 */ /* 0x000fe4000001ff00 */
[----:B0-----:R-:W-:-:S04]  /*00b0*/  IABS R5, R7 ;  /* 0x0000000700057213 */ /* 0x001fc80000000000 */
[----:B------:R-:W0:Y:S08]  /*00c0*/  I2F.RP R4, R5 ;  /* 0x0000000500047306 */ /* 0x000e300000209400 */
[----:B0-----:R-:W0:Y:S02]  /*00d0*/  MUFU.RCP R4, R4 ;  /* 0x0000000400047308 */ /* 0x001e240000001000 */
[----:B0-----:R-:W-:-:S06]  /*00e0*/  VIADD R2, R4, 0xffffffe ;  /* 0x0ffffffe04027836 */ /* 0x001fcc0000000000 */
[----:B------:R0:W2:Y:S02]  /*00f0*/  F2I.FTZ.U32.TRUNC.NTZ R3, R2 ;  /* 0x0000000200037305 */ /* 0x0000a4000021f000 */
[----:B0-----:R-:W-:Y:S02]  /*0100*/  IMAD.MOV.U32 R2, RZ, RZ, RZ ;  /* 0x000000ffff027224 */ /* 0x001fe400078e00ff */
[----:B--2---:R-:W-:-:S04]  /*0110*/  IMAD.MOV R6, RZ, RZ, -R3 ;  /* 0x000000ffff067224 */ /* 0x004fc800078e0a03 */
[----:B------:R-:W-:Y:S01]  /*0120*/  IMAD R9, R6, R5, RZ ;  /* 0x0000000506097224 */ /* 0x000fe200078e02ff */
[----:B------:R-:W-:-:S03]  /*0130*/  IABS R6, R0 ;  /* 0x0000000000067213 */ /* 0x000fc60000000000 */
[----:B------:R-:W-:Y:S02]  /*0140*/  IMAD.HI.U32 R3, R3, R9, R2 ;  /* 0x0000000903037227 */ /* 0x000fe400078e0002 */
[----:B------:R-:W0:Y:S04]  /*0150*/  LDC R2, c[0x0][0x394] ;  /* 0x0000e500ff027b82 */ /* 0x000e280000000800 */
[----:B------:R-:W-:-:S04]  /*0160*/  IMAD.HI.U32 R3, R3, R6, RZ ;  /* 0x0000000603037227 */ /* 0x000fc800078e00ff */
[----:B------:R-:W-:-:S04]  /*0170*/  IMAD.MOV R4, RZ, RZ, -R3 ;  /* 0x000000ffff047224 */ /* 0x000fc800078e0a03 */
[----:B------:R-:W-:-:S05]  /*0180*/  IMAD R4, R5, R4, R6 ;  /* 0x0000000405047224 */ /* 0x000fca00078e0206 */
[----:B------:R-:W-:-:S13]  /*0190*/  ISETP.GT.U32.AND P1, PT, R5, R4, PT ;  /* 0x000000040500720c */ /* 0x000fda0003f24070 */
[----:B------:R-:W-:Y:S02]  /*01a0*/  @!P1 IMAD.IADD R4, R4, 0x1, -R5 ;  /* 0x0000000104049824 */ /* 0x000fe400078e0a05 */
[----:B------:R-:W-:Y:S01]  /*01b0*/  @!P1 VIADD R3, R3, 0x1 ;  /* 0x0000000103039836 */ /* 0x000fe20000000000 */
[----:B------:R-:W-:Y:S02]  /*01c0*/  ISETP.NE.AND P1, PT, R7, RZ, PT ;  /* 0x000000ff0700720c */ /* 0x000fe40003f25270 */
[----:B------:R-:W-:Y:S02]  /*01d0*/  ISETP.GE.U32.AND P0, PT, R4, R5, PT ;  /* 0x000000050400720c */ /* 0x000fe40003f06070 */
[----:B------:R-:W-:-:S04]  /*01e0*/  LOP3.LUT R4, R0, R7, RZ, 0x3c, !PT ;  /* 0x0000000700047212 */ /* 0x000fc800078e3cff */
[----:B------:R-:W-:-:S07]  /*01f0*/  ISETP.GE.AND P2, PT, R4, RZ, PT ;  /* 0x000000ff0400720c */ /* 0x000fce0003f46270 */
[----:B------:R-:W-:Y:S01]  /*0200*/  @P0 VIADD R3, R3, 0x1 ;  /* 0x0000000103030836 */ /* 0x000fe20000000000 */
[----:B0-----:R-:W-:-:S05]  /*0210*/  ISETP.GE.AND P0, PT, R2, 0x1, PT ;  /* 0x000000010200780c */ /* 0x001fca0003f06270 */
[----:B------:R-:W-:Y:S01]  /*0220*/  @!P2 IMAD.MOV R3, RZ, RZ, -R3 ;  /* 0x000000ffff03a224 */ /* 0x000fe200078e0a03 */
[----:B------:R-:W-:-:S05]  /*0230*/  @!P1 LOP3.LUT R3, RZ, R7, RZ, 0x33, !PT ;  /* 0x00000007ff039212 */ /* 0x000fca00078e33ff */
[----:B------:R-:W-:Y:S02]  /*0240*/  IMAD.MOV R5, RZ, RZ, -R3 ;  /* 0x000000ffff057224 */ /* 0x000fe400078e0a03 */
[-C--:B------:R-:W-:Y:S02]  /*0250*/  IMAD R3, R3, R2.reuse, RZ ;  /* 0x0000000203037224 */ /* 0x080fe400078e02ff */
[----:B------:R-:W-:Y:S02]  /*0260*/  IMAD R5, R7, R5, R0 ;  /* 0x0000000507057224 */ /* 0x000fe400078e0200 */
[----:B------:R-:W-:Y:S02]  /*0270*/  IMAD R6, R3, R7, RZ ;  /* 0x0000000703067224 */ /* 0x000fe400078e02ff */
[----:B------:R-:W-:-:S05]  /*0280*/  IMAD R5, R5, R2, RZ ;  /* 0x0000000205057224 */ /* 0x000fca00078e02ff */
[----:B------:R-:W-:Y:S02]  /*0290*/  IADD3 R4, P1, PT, R6, R5, RZ ;  /* 0x0000000506047210 */ /* 0x000fe40007f3e0ff */
[----:B------:R-:W-:-:S04]  /*02a0*/  SHF.R.S32.HI R5, RZ, 0x1f, R5 ;  /* 0x0000001fff057819 */ /* 0x000fc80000011405 */
[----:B------:R-:W-:Y:S01]  /*02b0*/  LEA.HI.X.SX32 R5, R6, R5, 0x1, P1 ;  /* 0x0000000506057211 */ /* 0x000fe200008f0eff */
[----:B-1----:R-:W-:Y:S06]  /*02c0*/  @!P0 BRA `(.L_x_14) ;  /* 0x0000000400cc8947 */ /* 0x002fec0003800000 */
[C---:B------:R-:W-:Y:S01]  /*02d0*/  ISETP.GE.U32.AND P1, PT, R2.reuse, 0x8, PT ;  /* 0x000000080200780c */ /* 0x040fe20003f26070 */
[----:B------:R-:W-:Y:S01]  /*02e0*/  IMAD.MOV.U32 R26, RZ, RZ, RZ ;  /* 0x000000ffff1a7224 */ /* 0x000fe200078e00ff */
[----:B------:R-:W-:Y:S02]  /*02f0*/  LOP3.LUT R18, R2, 0x7, RZ, 0xc0, !PT ;  /* 0x0000000702127812 */ /* 0x000fe400078ec0ff */
[----:B------:R-:W-:Y:S02]  /*0300*/  CS2R R20, SRZ ;  /* 0x0000000000147805 */ /* 0x000fe4000001ff00 */
[----:B------:R-:W-:Y:S02]  /*0310*/  SHF.R.S32.HI R28, RZ, 0x1f, R3 ;  /* 0x0000001fff1c7819 */ /* 0x000fe40000011403 */
[----:B------:R-:W-:-:S05]  /*0320*/  ISETP.NE.AND P0, PT, R18, RZ, PT ;  /* 0x000000ff1200720c */ /* 0x000fca0003f05270 */
[----:B------:R-:W-:Y:S08]  /*0330*/  @!P1 BRA `(.L_x_15) ;  /* 0x0000000000bc9947 */ /* 0x000ff00003800000 */
[----:B------:R-:W0:Y:S01]  /*0340*/  LDCU.128 UR8, c[0x0][0x380] ;  /* 0x00007000ff0877ac */ /* 0x000e220008000c00 */
[----:B------:R-:W-:Y:S02]  /*0350*/  LOP3.LUT R26, R2, 0x7ffffff8, RZ, 0xc0, !PT ;  /* 0x7ffffff8021a7812 */ /* 0x000fe400078ec0ff */
[----:B------:R-:W-:-:S03]  /*0360*/  CS2R R20, SRZ ;  /* 0x0000000000147805 */ /* 0x000fc6000001ff00 */
[----:B------:R-:W-:Y:S01]  /*0370*/  IMAD.MOV R19, RZ, RZ, -R26 ;  /* 0x000000ffff137224 */ /* 0x000fe200078e0a1a */
[C---:B0-----:R-:W-:Y:S02]  /*0380*/  LEA R14, P1, R3.reuse, UR8, 0x3 ;  /* 0x00000008030e7c11 */ /* 0x041fe4000f8218ff */
[----:B------:R-:W-:Y:S02]  /*0390*/  LEA R12, P3, R4, UR10, 0x3 ;  /* 0x0000000a040c7c11 */ /* 0x000fe4000f8618ff */
[----:B------:R-:W-:Y:S02]  /*03a0*/  IADD3 R14, P2, PT, R14, 0x20, RZ ;  /* 0x000000200e0e7810 */ /* 0x000fe40007f5e0ff */
[----:B------:R-:W-:Y:S02]  /*03b0*/  IADD3 R12, P4, PT, R12, 0x20, RZ ;  /* 0x000000200c0c7810 */ /* 0x000fe40007f9e0ff */
[----:B------:R-:W-:Y:S02]  /*03c0*/  LEA.HI.X R15, R3, UR9, R28, 0x3, P1 ;  /* 0x00000009030f7c11 */ /* 0x000fe400088f1c1c */
[----:B------:R-:W-:-:S03]  /*03d0*/  LEA.HI.X R13, R4, UR11, R5, 0x3, P3 ;  /* 0x0000000b040d7c11 */ /* 0x000fc600098f1c05 */
[----:B------:R-:W-:Y:S02]  /*03e0*/  IMAD.X R15, RZ, RZ, R15, P2 ;  /* 0x000000ffff0f7224 */ /* 0x000fe400010e060f */
[----:B------:R-:W-:-:S07]  /*03f0*/  IMAD.X R13, RZ, RZ, R13, P4 ;  /* 0x000000ffff0d7224 */ /* 0x000fce00020e060d */
.L_x_16:
[----:B------:R-:W-:Y:S02]  /*0400*/  IMAD.MOV.U32 R6, RZ, RZ, R14 ;  /* 0x000000ffff067224 */ /* 0x000fe400078e000e */
[----:B------:R-:W-:Y:S02]  /*0410*/  IMAD.MOV.U32 R7, RZ, RZ, R15 ;  /* 0x000000ffff077224 */ /* 0x000fe400078e000f */
[----:B------:R-:W-:Y:S02]  /*0420*/  IMAD.MOV.U32 R8, RZ, RZ, R12 ;  /* 0x000000ffff087224 */ /* 0x000fe400078e000c */
[----:B------:R-:W-:Y:S01]  /*0430*/  IMAD.MOV.U32 R9, RZ, RZ, R13 ;  /* 0x000000ffff097224 */ /* 0x000fe200078e000d */
[----:B------:R-:W2:Y:S04]  /*0440*/  LDG.E.64 R16, desc[UR4][R6.64+-0x20] ;  /* 0xffffe00406107981 */ /* 0x000ea8000c1e1b00 */
[----:B------:R-:W2:Y:S04]  /*0450*/  LDG.E.64 R10, desc[UR4][R8.64+-0x20] ;  /* 0xffffe004080a7981 */ /* 0x000ea8000c1e1b00 */
[----:B------:R-:W3:Y:S04]  /*0460*/  LDG.E.64 R14, desc[UR4][R6.64+-0x18] ;  /* 0xffffe804060e7981 */ /* 0x000ee8000c1e1b00 */
[----:B------:R-:W3:Y:S01]  /*0470*/  LDG.E.64 R12, desc[UR4][R8.64+-0x18] ;  /* 0xffffe804080c7981 */ /* 0x000ee2000c1e1b00 */
[----:B--2---:R-:W-:-:S03]  /*0480*/  DFMA R20, R16, R10, R20 ;  /* 0x0000000a1014722b */ /* 0x004fc60000000014 */
[----:B------:R-:W2:Y:S04]  /*0490*/  LDG.E.64 R10, desc[UR4][R6.64+-0x10] ;  /* 0xfffff004060a7981 */ /* 0x000ea8000c1e1b00 */
[----:B------:R-:W2:Y:S01]  /*04a0*/  LDG.E.64 R16, desc[UR4][R8.64+-0x10] ;  /* 0xfffff00408107981 */ /* 0x000ea2000c1e1b00 */
[----:B---3--:R-:W-:-:S03]  /*04b0*/  DFMA R20, R14, R12, R20 ;  /* 0x0000000c0e14722b */ /* 0x008fc60000000014 */
        /* <DEDUP_REMOVED lines=14> */
[----:B------:R-:W-:-:S05]  /*05a0*/  VIADD R19, R19, 0x8 ;  /* 0x0000000813137836 */ /* 0x000fca0000000000 */
[----:B------:R-:W-:Y:S01]  /*05b0*/  ISETP.NE.AND P1, PT, R19, RZ, PT ;  /* 0x000000ff1300720c */ /* 0x000fe20003f25270 */
[----:B--2---:R-:W-:Y:S01]  /*05c0*/  DFMA R10, R10, R12, R14 ;  /* 0x0000000c0a0a722b */ /* 0x004fe2000000000e */
[----:B------:R-:W-:Y:S02]  /*05d0*/  IADD3 R14, P2, PT, R6, 0x40, RZ ;  /* 0x00000040060e7810 */ /* 0x000fe40007f5e0ff */
[----:B------:R-:W-:-:S03]  /*05e0*/  IADD3 R12, P3, PT, R8, 0x40, RZ ;  /* 0x00000040080c7810 */ /* 0x000fc60007f7e0ff */
[----:B------:R-:W-:Y:S02]  /*05f0*/  IMAD.X R15, RZ, RZ, R7, P2 ;  /* 0x000000ffff0f7224 */ /* 0x000fe400010e0607 */
[----:B---3--:R-:W-:Y:S01]  /*0600*/  DFMA R20, R20, R16, R10 ;  /* 0x000000101414722b */ /* 0x008fe2000000000a */
[----:B------:R-:W-:-:S03]  /*0610*/  IMAD.X R13, RZ, RZ, R9, P3 ;  /* 0x000000ffff0d7224 */ /* 0x000fc600018e0609 */
[----:B------:R-:W-:Y:S07]  /*0620*/  @P1 BRA `(.L_x_16) ;  /* 0xfffffffc00741947 */ /* 0x000fee000383ffff */
.L_x_15:
[----:B------:R-:W-:Y:S05]  /*0630*/  @!P0 BRA `(.L_x_14) ;  /* 0x0000000000f08947 */ /* 0x000fea0003800000 */
[----:B------:R-:W-:Y:S02]  /*0640*/  ISETP.GE.U32.AND P1, PT, R18, 0x4, PT ;  /* 0x000000041200780c */ /* 0x000fe40003f26070 */
[----:B------:R-:W-:-:S04]  /*0650*/  LOP3.LUT R27, R2, 0x3, RZ, 0xc0, !PT ;  /* 0x00000003021b7812 */ /* 0x000fc800078ec0ff */
[----:B------:R-:W-:-:S07]  /*0660*/  ISETP.NE.AND P0, PT, R27, RZ, PT ;  /* 0x000000ff1b00720c */ /* 0x000fce0003f05270 */
[----:B------:R-:W-:Y:S06]  /*0670*/  @!P1 BRA `(.L_x_17) ;  /* 0x0000000000589947 */ /* 0x000fec0003800000 */
[----:B------:R-:W0:Y:S01]  /*0680*/  LDCU.128 UR8, c[0x0][0x380] ;  /* 0x00007000ff0877ac */ /* 0x000e220008000c00 */
[----:B------:R-:W-:Y:S02]  /*0690*/  IADD3 R7, P1, PT, R3, R26, RZ ;  /* 0x0000001a03077210 */ /* 0x000fe40007f3e0ff */
[----:B------:R-:W-:-:S03]  /*06a0*/  IADD3 R8, P3, PT, R26, R4, RZ ;  /* 0x000000041a087210 */ /* 0x000fc60007f7e0ff */
[----:B------:R-:W-:Y:S02]  /*06b0*/  IMAD.X R10, RZ, RZ, R28, P1 ;  /* 0x000000ffff0a7224 */ /* 0x000fe400008e061c */
[----:B------:R-:W-:Y:S01]  /*06c0*/  IMAD.X R9, RZ, RZ, R5, P3 ;  /* 0x000000ffff097224 */ /* 0x000fe200018e0605 */
[C---:B0-----:R-:W-:Y:S02]  /*06d0*/  LEA R6, P2, R7.reuse, UR8, 0x3 ;  /* 0x0000000807067c11 */ /* 0x041fe4000f8418ff */
[C---:B------:R-:W-:Y:S02]  /*06e0*/  LEA R22, P4, R8.reuse, UR10, 0x3 ;  /* 0x0000000a08167c11 */ /* 0x040fe4000f8818ff */
[----:B------:R-:W-:Y:S02]  /*06f0*/  LEA.HI.X R7, R7, UR9, R10, 0x3, P2 ;  /* 0x0000000907077c11 */ /* 0x000fe400090f1c0a */
[----:B------:R-:W-:-:S03]  /*0700*/  LEA.HI.X R23, R8, UR11, R9, 0x3, P4 ;  /* 0x0000000b08177c11 */ /* 0x000fc6000a0f1c09 */
        /* <DEDUP_REMOVED lines=8> */
[----:B------:R-:W-:Y:S01]  /*0790*/  VIADD R26, R26, 0x4 ;  /* 0x000000041a1a7836 */ /* 0x000fe20000000000 */
[----:B--2---:R-:W-:-:S08]  /*07a0*/  DFMA R16, R16, R18, R20 ;  /* 0x000000121010722b */ /* 0x004fd00000000014 */
[----:B---3--:R-:W-:-:S08]  /*07b0*/  DFMA R12, R12, R14, R16 ;  /* 0x0000000e0c0c722b */ /* 0x008fd00000000010 */
[----:B----4-:R-:W-:-:S08]  /*07c0*/  DFMA R8, R8, R10, R12 ;  /* 0x0000000a0808722b */ /* 0x010fd0000000000c */
[----:B-----5:R-:W-:-:S11]  /*07d0*/  DFMA R20, R6, R24, R8 ;  /* 0x000000180614722b */ /* 0x020fd60000000008 */
.L_x_17:
[----:B------:R-:W-:Y:S05]  /*07e0*/  @!P0 BRA `(.L_x_14) ;  /* 0x0000000000848947 */ /* 0x000fea0003800000 */
[----:B------:R-:W0:Y:S01]  /*07f0*/  LDC.64 R6, c[0x0][0x380] ;  /* 0x0000e000ff067b82 */ /* 0x000e220000000a00 */
[----:B------:R-:W-:Y:S02]  /*0800*/  ISETP.NE.AND P1, PT, R27, 0x1, PT ;  /* 0x000000011b00780c */ /* 0x000fe40003f25270 */
[----:B------:R-:W-:-:S04]  /*0810*/  LOP3.LUT R2, R2, 0x1, RZ, 0xc0, !PT ;  /* 0x0000000102027812 */ /* 0x000fc800078ec0ff */
[----:B------:R-:W-:Y:S01]  /*0820*/  ISETP.NE.U32.AND P0, PT, R2, 0x1, PT ;  /* 0x000000010200780c */ /* 0x000fe20003f05070 */
[----:B------:R-:W1:Y:S06]  /*0830*/  LDC.64 R8, c[0x0][0x388] ;  /* 0x0000e200ff087b82 */ /* 0x000e6c0000000a00 */
[----:B------:R-:W-:Y:S02]  /*0840*/  @P1 IADD3 R2, P2, PT, R3, R26, RZ ;  /* 0x0000001a03021210 */ /* 0x000fe40007f5e0ff */
[----:B------:R-:W2:Y:S01]  /*0850*/  LDC.64 R12, c[0x0][0x380] ;  /* 0x0000e000ff0c7b82 */ /* 0x000ea20000000a00 */
[C---:B------:R-:W-:Y:S01]  /*0860*/  @P1 IADD3 R15, P3, PT, R26.reuse, R4, RZ ;  /* 0x000000041a0f1210 */ /* 0x040fe20007f7e0ff */
[----:B------:R-:W-:-:S02]  /*0870*/  @P1 VIADD R26, R26, 0x2 ;  /* 0x000000021a1a1836 */ /* 0x000fc40000000000 */
[----:B------:R-:W-:Y:S02]  /*0880*/  @P1 IMAD.X R14, RZ, RZ, R28, P2 ;  /* 0x000000ffff0e1224 */ /* 0x000fe400010e061c */
[----:B------:R-:W-:Y:S02]  /*0890*/  @P1 IMAD.X R16, RZ, RZ, R5, P3 ;  /* 0x000000ffff101224 */ /* 0x000fe400018e0605 */
[----:B------:R-:W3:Y:S01]  /*08a0*/  LDC.64 R10, c[0x0][0x388] ;  /* 0x0000e200ff0a7b82 */ /* 0x000ee20000000a00 */
[----:B0-----:R-:W-:-:S04]  /*08b0*/  @P1 LEA R6, P2, R2, R6, 0x3 ;  /* 0x0000000602061211 */ /* 0x001fc800078418ff */
[----:B------:R-:W-:Y:S02]  /*08c0*/  @P1 LEA.HI.X R7, R2, R7, R14, 0x3, P2 ;  /* 0x0000000702071211 */ /* 0x000fe400010f1c0e */
[----:B-1----:R-:W-:-:S04]  /*08d0*/  @P1 LEA R8, P3, R15, R8, 0x3 ;  /* 0x000000080f081211 */ /* 0x002fc800078618ff */
[----:B------:R-:W-:Y:S02]  /*08e0*/  @P1 LEA.HI.X R9, R15, R9, R16, 0x3, P3 ;  /* 0x000000090f091211 */ /* 0x000fe400018f1c10 */
[----:B------:R-:W-:Y:S02]  /*08f0*/  @!P0 IADD3 R16, P2, PT, R3, R26, RZ ;  /* 0x0000001a03108210 */ /* 0x000fe40007f5e0ff */
[----:B------:R-:W-:Y:S01]  /*0900*/  @!P0 IADD3 R26, P3, PT, R26, R4, RZ ;  /* 0x000000041a1a8210 */ /* 0x000fe20007f7e0ff */
[----:B------:R-:W4:Y:S02]  /*0910*/  @P1 LDG.E.64 R2, desc[UR4][R6.64] ;  /* 0x0000000406021981 */ /* 0x000f24000c1e1b00 */
[----:B------:R-:W-:Y:S02]  /*0920*/  @!P0 IMAD.X R28, RZ, RZ, R28, P2 ;  /* 0x000000ffff1c8224 */ /* 0x000fe400010e061c */
[----:B------:R-:W4:Y:S01]  /*0930*/  @P1 LDG.E.64 R14, desc[UR4][R8.64] ;  /* 0x00000004080e1981 */ /* 0x000f22000c1e1b00 */
[----:B--2---:R-:W-:Y:S01]  /*0940*/  @!P0 LEA R12, P2, R16, R12, 0x3 ;  /* 0x0000000c100c8211 */ /* 0x004fe200078418ff */
[----:B------:R-:W-:Y:S01]  /*0950*/  @!P0 IMAD.X R18, RZ, RZ, R5, P3 ;  /* 0x000000ffff128224 */ /* 0x000fe200018e0605 */
[----:B---3--:R-:W-:Y:S01]  /*0960*/  @!P0 LEA R10, P3, R26, R10, 0x3 ;  /* 0x0000000a1a0a8211 */ /* 0x008fe200078618ff */
[----:B------:R-:W2:Y:S01]  /*0970*/  @P1 LDG.E.64 R4, desc[UR4][R6.64+0x8] ;  /* 0x0000080406041981 */ /* 0x000ea2000c1e1b00 */
[----:B------:R-:W-:-:S03]  /*0980*/  @!P0 LEA.HI.X R13, R16, R13, R28, 0x3, P2 ;  /* 0x0000000d100d8211 */ /* 0x000fc600010f1c1c */
[----:B------:R-:W2:Y:S01]  /*0990*/  @P1 LDG.E.64 R16, desc[UR4][R8.64+0x8] ;  /* 0x0000080408101981 */ /* 0x000ea2000c1e1b00 */
[----:B------:R-:W-:-:S03]  /*09a0*/  @!P0 LEA.HI.X R11, R26, R11, R18, 0x3, P3 ;  /* 0x0000000b1a0b8211 */ /* 0x000fc600018f1c12 */
[----:B------:R-:W3:Y:S04]  /*09b0*/  @!P0 LDG.E.64 R12, desc[UR4][R12.64] ;  /* 0x000000040c0c8981 */ /* 0x000ee8000c1e1b00 */
[----:B------:R-:W3:Y:S01]  /*09c0*/  @!P0 LDG.E.64 R10, desc[UR4][R10.64] ;  /* 0x000000040a0a8981 */ /* 0x000ee2000c1e1b00 */
[----:B----4-:R-:W-:-:S08]  /*09d0*/  @P1 DFMA R2, R2, R14, R20 ;  /* 0x0000000e0202122b */ /* 0x010fd00000000014 */
[----:B--2---:R-:W-:-:S08]  /*09e0*/  @P1 DFMA R20, R4, R16, R2 ;  /* 0x000000100414122b */ /* 0x004fd00000000002 */
[----:B---3--:R-:W-:-:S11]  /*09f0*/  @!P0 DFMA R20, R12, R10, R20 ;  /* 0x0000000a0c14822b */ /* 0x008fd60000000014 */
.L_x_14:
[----:B------:R-:W0:Y:S02]  /*0a00*/  LDC.64 R2, c[0x0][0x398] ;  /* 0x0000e600ff027b82 */ /* 0x000e240000000a00 */
[----:B0-----:R-:W-:-:S05]  /*0a10*/  IMAD.WIDE R2, R0, 0x8, R2 ;  /* 0x0000000800027825 */ /* 0x001fca00078e0202 */
[----:B------:R-:W-:Y:S01]  /*0a20*/  STG.E.64 desc[UR4][R2.64], R20 ;  /* 0x0000001402007986 */ /* 0x000fe2000c101b04 */
[----:B------:R-:W-:Y:S05]  /*0a30*/  EXIT ;  /* 0x000000000000794d */ /* 0x000fea0003800000 */
.L_x_18:
        /* <DEDUP_REMOVED lines=12> */
.L_x_226:


//--------------------- .text._Z19vector_multiply_addIfEvPKT_S2_iiPS0_i --------------------------
	.section	.text._Z19vector_multiply_addIfEvPKT_S2_iiPS0_i,"ax",@progbits
	.align	128
        .global         _Z19vector_multiply_addIfEvPKT_S2_iiPS0_i
        .type           _Z19vector_multiply_addIfEvPKT_S2_iiPS0_i,@function
        .size           _Z19vector_multiply_addIfEvPKT_S2_iiPS0_i,(.L_x_227 - _Z19vector_multiply_addIfEvPKT_S2_iiPS0_i)
        .other          _Z19vector_multiply_addIfEvPKT_S2_iiPS0_i,@"STO_CUDA_ENTRY STV_DEFAULT"
_Z19vector_multiply_addIfEvPKT_S2_iiPS0_i:
.text._Z19vector_multiply_addIfEvPKT_S2_iiPS0_i:
        /* <DEDUP_REMOVED lines=10> */
[----:B------:R-:W-:-:S06]  /*00a0*/  HFMA2 R12, -RZ, RZ, 0, 0 ;  /* 0x00000000ff0c7431 */ /* 0x000fcc00000001ff */
[----:B------:R-:W2:Y:S01]  /*00b0*/  LDC R11, c[0x0][0x394] ;  /* 0x0000e500ff0b7b82 */ /* 0x000ea20000000800 */
[----:B0-----:R-:W-:-:S04]  /*00c0*/  IABS R5, R7 ;  /* 0x0000000700057213 */ /* 0x001fc80000000000 */
[----:B------:R-:W0:Y:S08]  /*00d0*/  I2F.RP R4, R5 ;  /* 0x0000000500047306 */ /* 0x000e300000209400 */
[----:B0-----:R-:W0:Y:S02]  /*00e0*/  MUFU.RCP R4, R4 ;  /* 0x0000000400047308 */ /* 0x001e240000001000 */
[----:B0-----:R-:W-:-:S06]  /*00f0*/  VIADD R2, R4, 0xffffffe ;  /* 0x0ffffffe04027836 */ /* 0x001fcc0000000000 */
[----:B------:R0:W3:Y:S02]  /*0100*/  F2I.FTZ.U32.TRUNC.NTZ R3, R2 ;  /* 0x0000000200037305 */ /* 0x0000e4000021f000 */
[----:B0-----:R-:W-:Y:S02]  /*0110*/  IMAD.MOV.U32 R2, RZ, RZ, RZ ;  /* 0x000000ffff027224 */ /* 0x001fe400078e00ff */
[----:B---3--:R-:W-:-:S04]  /*0120*/  IMAD.MOV R6, RZ, RZ, -R3 ;  /* 0x000000ffff067224 */ /* 0x008fc800078e0a03 */
[----:B------:R-:W-:Y:S01]  /*0130*/  IMAD R9, R6, R5, RZ ;  /* 0x0000000506097224 */ /* 0x000fe200078e02ff */
[----:B------:R-:W-:-:S03]  /*0140*/  IABS R6, R0 ;  /* 0x0000000000067213 */ /* 0x000fc60000000000 */
[----:B------:R-:W-:Y:S01]  /*0150*/  IMAD.HI.U32 R3, R3, R9, R2 ;  /* 0x0000000903037227 */ /* 0x000fe200078e0002 */
[----:B------:R-:W-:-:S04]  /*0160*/  LOP3.LUT R2, R0, R7, RZ, 0x3c, !PT ;  /* 0x0000000700027212 */ /* 0x000fc800078e3cff */
[----:B------:R-:W-:Y:S01]  /*0170*/  ISETP.GE.AND P2, PT, R2, RZ, PT ;  /* 0x000000ff0200720c */ /* 0x000fe20003f46270 */
[----:B------:R-:W-:-:S04]  /*0180*/  IMAD.HI.U32 R3, R3, R6, RZ ;  /* 0x0000000603037227 */ /* 0x000fc800078e00ff */
[----:B------:R-:W-:-:S04]  /*0190*/  IMAD.MOV R4, RZ, RZ, -R3 ;  /* 0x000000ffff047224 */ /* 0x000fc800078e0a03 */
[----:B------:R-:W-:-:S05]  /*01a0*/  IMAD R4, R5, R4, R6 ;  /* 0x0000000405047224 */ /* 0x000fca00078e0206 */
[----:B------:R-:W-:-:S13]  /*01b0*/  ISETP.GT.U32.AND P1, PT, R5, R4, PT ;  /* 0x000000040500720c */ /* 0x000fda0003f24070 */
[----:B------:R-:W-:Y:S02]  /*01c0*/  @!P1 IMAD.IADD R4, R4, 0x1, -R5 ;  /* 0x0000000104049824 */ /* 0x000fe400078e0a05 */
[----:B------:R-:W-:Y:S01]  /*01d0*/  @!P1 VIADD R3, R3, 0x1 ;  /* 0x0000000103039836 */ /* 0x000fe20000000000 */
[----:B------:R-:W-:Y:S02]  /*01e0*/  ISETP.NE.AND P1, PT, R7, RZ, PT ;  /* 0x000000ff0700720c */ /* 0x000fe40003f25270 */
[----:B------:R-:W-:-:S13]  /*01f0*/  ISETP.GE.U32.AND P0, PT, R4, R5, PT ;  /* 0x000000050400720c */ /* 0x000fda0003f06070 */
[----:B------:R-:W-:Y:S01]  /*0200*/  @P0 VIADD R3, R3, 0x1 ;  /* 0x0000000103030836 */ /* 0x000fe20000000000 */
[----:B--2---:R-:W-:-:S03]  /*0210*/  ISETP.GE.AND P0, PT, R11, 0x1, PT ;  /* 0x000000010b00780c */ /* 0x004fc60003f06270 */
[----:B------:R-:W-:Y:S01]  /*0220*/  @!P2 IMAD.MOV R3, RZ, RZ, -R3 ;  /* 0x000000ffff03a224 */ /* 0x000fe200078e0a03 */
[----:B------:R-:W-:-:S05]  /*0230*/  @!P1 LOP3.LUT R3, RZ, R7, RZ, 0x33, !PT ;  /* 0x00000007ff039212 */ /* 0x000fca00078e33ff */
[----:B------:R-:W-:Y:S02]  /*0240*/  IMAD.MOV R2, RZ, RZ, -R3 ;  /* 0x000000ffff027224 */ /* 0x000fe400078e0a03 */
[----:B------:R-:W-:Y:S02]  /*0250*/  IMAD R6, R3, R11, RZ ;  /* 0x0000000b03067224 */ /* 0x000fe400078e02ff */
        /* <DEDUP_REMOVED lines=9> */
[----:B------:R-:W-:Y:S01]  /*02f0*/  LOP3.LUT R24, R11, 0x7, RZ, 0xc0, !PT ;  /* 0x000000070b187812 */ /* 0x000fe200078ec0ff */
[----:B------:R-:W-:Y:S01]  /*0300*/  IMAD.MOV.U32 R10, RZ, RZ, RZ ;  /* 0x000000ffff0a7224 */ /* 0x000fe200078e00ff */
[----:B------:R-:W-:Y:S02]  /*0310*/  SHF.R.S32.HI R9, RZ, 0x1f, R6 ;  /* 0x0000001fff097819 */ /* 0x000fe40000011406 */
[----:B------:R-:W-:-:S07]  /*0320*/  ISETP.NE.AND P0, PT, R24, RZ, PT ;  /* 0x000000ff1800720c */ /* 0x000fce0003f05270 */
[----:B------:R-:W-:Y:S06]  /*0330*/  @!P1 BRA `(.L_x_20) ;  /* 0x0000000000b49947 */ /* 0x000fec0003800000 */
[----:B------:R-:W0:Y:S01]  /*0340*/  LDCU.128 UR8, c[0x0][0x380] ;  /* 0x00007000ff0877ac */ /* 0x000e220008000c00 */
[----:B------:R-:W-:Y:S01]  /*0350*/  LOP3.LUT R10, R11, 0x7ffffff8, RZ, 0xc0, !PT ;  /* 0x7ffffff80b0a7812 */ /* 0x000fe200078ec0ff */
[----:B------:R-:W-:-:S04]  /*0360*/  IMAD.MOV.U32 R12, RZ, RZ, RZ ;  /* 0x000000ffff0c7224 */ /* 0x000fc800078e00ff */
[----:B------:R-:W-:Y:S01]  /*0370*/  IMAD.MOV R13, RZ, RZ, -R10 ;  /* 0x000000ffff0d7224 */ /* 0x000fe200078e0a0a */
[----:B0-----:R-:W-:Y:S02]  /*0380*/  LEA R15, P1, R6, UR8, 0x2 ;  /* 0x00000008060f7c11 */ /* 0x001fe4000f8210ff */
[----:B------:R-:W-:Y:S02]  /*0390*/  LEA R14, P3, R7, UR10, 0x2 ;  /* 0x0000000a070e7c11 */ /* 0x000fe4000f8610ff */
[----:B------:R-:W-:Y:S02]  /*03a0*/  IADD3 R15, P2, PT, R15, 0x10, RZ ;  /* 0x000000100f0f7810 */ /* 0x000fe40007f5e0ff */
[----:B------:R-:W-:Y:S02]  /*03b0*/  IADD3 R14, P4, PT, R14, 0x10, RZ ;  /* 0x000000100e0e7810 */ /* 0x000fe40007f9e0ff */
[----:B------:R-:W-:Y:S02]  /*03c0*/  LEA.HI.X R3, R6, UR9, R9, 0x2, P1 ;  /* 0x0000000906037c11 */ /* 0x000fe400088f1409 */
[----:B------:R-:W-:-:S03]  /*03d0*/  LEA.HI.X R5, R7, UR11, R8, 0x2, P3 ;  /* 0x0000000b07057c11 */ /* 0x000fc600098f1408 */
[----:B------:R-:W-:Y:S02]  /*03e0*/  IMAD.X R3, RZ, RZ, R3, P2 ;  /* 0x000000ffff037224 */ /* 0x000fe400010e0603 */
[----:B------:R-:W-:-:S07]  /*03f0*/  IMAD.X R5, RZ, RZ, R5, P4 ;  /* 0x000000ffff057224 */ /* 0x000fce00020e0605 */
.L_x_21:
[----:B------:R-:W-:Y:S01]  /*0400*/  MOV R2, R15 ;  /* 0x0000000f00027202 */ /* 0x000fe20000000f00 */
[----:B------:R-:W-:-:S04]  /*0410*/  IMAD.MOV.U32 R4, RZ, RZ, R14 ;  /* 0x000000ffff047224 */ /* 0x000fc800078e000e */
        /* <DEDUP_REMOVED lines=15> */
[----:B------:R-:W3:Y:S04]  /*0510*/  LDG.E R20, desc[UR4][R4.64+0x8] ;  /* 0x0000080404147981 */ /* 0x000ee8000c1e1900 */
[----:B------:R-:W3:Y:S04]  /*0520*/  LDG.E R22, desc[UR4][R2.64+0xc] ;  /* 0x00000c0402167981 */ /* 0x000ee8000c1e1900 */
[----:B------:R0:W3:Y:S01]  /*0530*/  LDG.E R23, desc[UR4][R4.64+0xc] ;  /* 0x00000c0404177981 */ /* 0x0000e2000c1e1900 */
[----:B----4-:R-:W-:Y:S01]  /*0540*/  FFMA R15, R14, R15, R27 ;  /* 0x0000000f0e0f7223 */ /* 0x010fe2000000001b */
[----:B------:R-:W-:-:S03]  /*0550*/  VIADD R13, R13, 0x8 ;  /* 0x000000080d0d7836 */ /* 0x000fc60000000000 */
[----:B-----5:R-:W-:Y:S02]  /*0560*/  FFMA R15, R16, R17, R15 ;  /* 0x00000011100f7223 */ /* 0x020fe4000000000f */
[----:B------:R-:W-:Y:S02]  /*0570*/  ISETP.NE.AND P1, PT, R13, RZ, PT ;  /* 0x000000ff0d00720c */ /* 0x000fe40003f25270 */
[----:B------:R-:W-:Y:S01]  /*0580*/  FFMA R15, R18, R19, R15 ;  /* 0x00000013120f7223 */ /* 0x000fe2000000000f */
[----:B------:R-:W-:-:S05]  /*0590*/  IADD3 R14, P3, PT, R4, 0x20, RZ ;  /* 0x00000020040e7810 */ /* 0x000fca0007f7e0ff */
[----:B0-----:R-:W-:Y:S02]  /*05a0*/  IMAD.X R5, RZ, RZ, R5, P3 ;  /* 0x000000ffff057224 */ /* 0x001fe400018e0605 */
[----:B--2---:R-:W-:Y:S01]  /*05b0*/  FFMA R12, R12, R21, R15 ;  /* 0x000000150c0c7223 */ /* 0x004fe2000000000f */
[----:B------:R-:W-:-:S03]  /*05c0*/  IADD3 R15, P2, PT, R2, 0x20, RZ ;  /* 0x00000020020f7810 */ /* 0x000fc60007f5e0ff */
[----:B---3--:R-:W-:Y:S02]  /*05d0*/  FFMA R25, R25, R20, R12 ;  /* 0x0000001419197223 */ /* 0x008fe4000000000c */
[----:B------:R-:W-:Y:S02]  /*05e0*/  IMAD.X R3, RZ, RZ, R3, P2 ;  /* 0x000000ffff037224 */ /* 0x000fe400010e0603 */
[----:B------:R-:W-:Y:S01]  /*05f0*/  FFMA R12, R22, R23, R25 ;  /* 0x00000017160c7223 */ /* 0x000fe20000000019 */
[----:B------:R-:W-:Y:S06]  /*0600*/  @P1 BRA `(.L_x_21) ;  /* 0xfffffffc007c1947 */ /* 0x000fec000383ffff */
.L_x_20:
        /* <DEDUP_REMOVED lines=10> */
[----:B0-----:R-:W-:Y:S02]  /*06b0*/  LEA R4, P2, R5, UR8, 0x2 ;  /* 0x0000000805047c11 */ /* 0x001fe4000f8410ff */
[----:B------:R-:W-:Y:S02]  /*06c0*/  LEA R2, P4, R3, UR10, 0x2 ;  /* 0x0000000a03027c11 */ /* 0x000fe4000f8810ff */
[----:B------:R-:W-:Y:S02]  /*06d0*/  LEA.HI.X R5, R5, UR9, R16, 0x2, P2 ;  /* 0x0000000905057c11 */ /* 0x000fe400090f1410 */
[----:B------:R-:W-:-:S03]  /*06e0*/  LEA.HI.X R3, R3, UR11, R14, 0x2, P4 ;  /* 0x0000000b03037c11 */ /* 0x000fc6000a0f140e */
        /* <DEDUP_REMOVED lines=8> */
[----:B------:R-:W-:Y:S01]  /*0770*/  IADD3 R10, PT, PT, R10, 0x4, RZ ;  /* 0x000000040a0a7810 */ /* 0x000fe20007ffe0ff */
[----:B--2---:R-:W-:-:S04]  /*0780*/  FFMA R13, R13, R14, R12 ;  /* 0x0000000e0d0d7223 */ /* 0x004fc8000000000c */
[----:B---3--:R-:W-:-:S04]  /*0790*/  FFMA R13, R16, R15, R13 ;  /* 0x0000000f100d7223 */ /* 0x008fc8000000000d */
[----:B----4-:R-:W-:-:S04]  /*07a0*/  FFMA R13, R18, R17, R13 ;  /* 0x00000011120d7223 */ /* 0x010fc8000000000d */
[----:B-----5:R-:W-:-:S07]  /*07b0*/  FFMA R12, R20, R19, R13 ;  /* 0x00000013140c7223 */ /* 0x020fce000000000d */
.L_x_22:
        /* <DEDUP_REMOVED lines=9> */
[----:B------:R-:W-:-:S04]  /*0850*/  @P1 VIADD R10, R10, 0x2 ;  /* 0x000000020a0a1836 */ /* 0x000fc80000000000 */
[--C-:B------:R-:W-:Y:S01]  /*0860*/  @P1 IMAD.X R18, RZ, RZ, R8.reuse, P4 ;  /* 0x000000ffff121224 */ /* 0x100fe200020e0608 */
[----:B------:R-:W-:Y:S01]  /*0870*/  @!P0 IADD3 R6, P5, PT, R6, R10, RZ ;  /* 0x0000000a06068210 */ /* 0x000fe20007fbe0ff */
[----:B------:R-:W3:Y:S01]  /*0880*/  LDC.64 R14, c[0x0][0x388] ;  /* 0x0000e200ff0e7b82 */ /* 0x000ee20000000a00 */
[----:B------:R-:W-:Y:S01]  /*0890*/  @!P0 IADD3 R7, P2, PT, R10, R7, RZ ;  /* 0x000000070a078210 */ /* 0x000fe20007f5e0ff */
[--C-:B------:R-:W-:Y:S01]  /*08a0*/  @P1 IMAD.X R10, RZ, RZ, R9.reuse, P3 ;  /* 0x000000ffff0a1224 */ /* 0x100fe200018e0609 */
[C---:B0-----:R-:W-:Y:S01]  /*08b0*/  @P1 LEA R4, P4, R11.reuse, R4, 0x2 ;  /* 0x000000040b041211 */ /* 0x041fe200078810ff */
[----:B------:R-:W-:Y:S02]  /*08c0*/  @!P0 IMAD.X R9, RZ, RZ, R9, P5 ;  /* 0x000000ffff098224 */ /* 0x000fe400028e0609 */
[----:B------:R-:W-:Y:S01]  /*08d0*/  @!P0 IMAD.X R8, RZ, RZ, R8, P2 ;  /* 0x000000ffff088224 */ /* 0x000fe200010e0608 */
[----:B------:R-:W-:Y:S02]  /*08e0*/  @P1 LEA.HI.X R5, R11, R5, R10, 0x2, P4 ;  /* 0x000000050b051211 */ /* 0x000fe400020f140a */
[----:B-1----:R-:W-:-:S04]  /*08f0*/  @P1 LEA R2, P3, R13, R2, 0x2 ;  /* 0x000000020d021211 */ /* 0x002fc800078610ff */
[----:B------:R-:W-:Y:S02]  /*0900*/  @P1 LEA.HI.X R3, R13, R3, R18, 0x2, P3 ;  /* 0x000000030d031211 */ /* 0x000fe400018f1412 */
[----:B--2---:R-:W-:-:S04]  /*0910*/  @!P0 LEA R16, P5, R6, R16, 0x2 ;  /* 0x0000001006108211 */ /* 0x004fc800078a10ff */
[----:B------:R-:W-:Y:S02]  /*0920*/  @!P0 LEA.HI.X R17, R6, R17, R9, 0x2, P5 ;  /* 0x0000001106118211 */ /* 0x000fe400028f1409 */
[----:B------:R-:W2:Y:S01]  /*0930*/  @P1 LDG.E R9, desc[UR4][R4.64] ;  /* 0x0000000404091981 */ /* 0x000ea2000c1e1900 */
[----:B---3--:R-:W-:-:S03]  /*0940*/  @!P0 LEA R14, P2, R7, R14, 0x2 ;  /* 0x0000000e070e8211 */ /* 0x008fc600078410ff */
[----:B------:R-:W2:Y:S01]  /*0950*/  @P1 LDG.E R6, desc[UR4][R2.64] ;  /* 0x0000000402061981 */ /* 0x000ea2000c1e1900 */
[----:B------:R-:W-:-:S03]  /*0960*/  @!P0 LEA.HI.X R15, R7, R15, R8, 0x2, P2 ;  /* 0x0000000f070f8211 */ /* 0x000fc600010f1408 */
[----:B------:R-:W3:Y:S04]  /*0970*/  @P1 LDG.E R7, desc[UR4][R4.64+0x4] ;  /* 0x0000040404071981 */ /* 0x000ee8000c1e1900 */
[----:B------:R-:W3:Y:S04]  /*0980*/  @P1 LDG.E R8, desc[UR4][R2.64+0x4] ;  /* 0x0000040402081981 */ /* 0x000ee8000c1e1900 */
[----:B------:R-:W4:Y:S04]  /*0990*/  @!P0 LDG.E R17, desc[UR4][R16.64] ;  /* 0x0000000410118981 */ /* 0x000f28000c1e1900 */
[----:B------:R-:W4:Y:S01]  /*09a0*/  @!P0 LDG.E R14, desc[UR4][R14.64] ;  /* 0x000000040e0e8981 */ /* 0x000f22000c1e1900 */
[----:B--2---:R-:W-:-:S04]  /*09b0*/  @P1 FFMA R6, R9, R6, R12 ;  /* 0x0000000609061223 */ /* 0x004fc8000000000c */
[----:B---3--:R-:W-:-:S04]  /*09c0*/  @P1 FFMA R12, R7, R8, R6 ;  /* 0x00000008070c1223 */ /* 0x008fc80000000006 */
[----:B----4-:R-:W-:-:S07]  /*09d0*/  @!P0 FFMA R12, R17, R14, R12 ;  /* 0x0000000e110c8223 */ /* 0x010fce000000000c */
.L_x_19:
[----:B------:R-:W0:Y:S02]  /*09e0*/  LDC.64 R2, c[0x0][0x398] ;  /* 0x0000e600ff027b82 */ /* 0x000e240000000a00 */
[----:B0-----:R-:W-:-:S05]  /*09f0*/  IMAD.WIDE R2, R0, 0x4, R2 ;  /* 0x0000000400027825 */ /* 0x001fca00078e0202 */
[----:B------:R-:W-:Y:S01]  /*0a00*/  STG.E desc[UR4][R2.64], R12 ;  /* 0x0000000c02007986 */ /* 0x000fe2000c101904 */
[----:B------:R-:W-:Y:S05]  /*0a10*/  EXIT ;  /* 0x000000000000794d */ /* 0x000fea0003800000 */
.L_x_23:
        /* <DEDUP_REMOVED lines=14> */
.L_x_227:


//--------------------- .text._Z19vector_multiply_addIdEvPKT_S2_iiPS0_ --------------------------
	.section	.text._Z19vector_multiply_addIdEvPKT_S2_iiPS0_,"ax",@progbits
	.align	128
        .global         _Z19vector_multiply_addIdEvPKT_S2_iiPS0_
        .type           _Z19vector_multiply_addIdEvPKT_S2_iiPS0_,@function
        .size           _Z19vector_multiply_addIdEvPKT_S2_iiPS0_,(.L_x_228 - _Z19vector_multiply_addIdEvPKT_S2_iiPS0_)
        .other          _Z19vector_multiply_addIdEvPKT_S2_iiPS0_,@"STO_CUDA_ENTRY STV_DEFAULT"
_Z19vector_multiply_addIdEvPKT_S2_iiPS0_:
.text._Z19vector_multiply_addIdEvPKT_S2_iiPS0_:
[----:B------:R-:W-:Y:S08]  /*0000*/  LDC R1, c[0x0][0x37c] ;  /* 0x0000df00ff017b82 */ /* 0x000ff00000000800 */
[----:B------:R-:W0:Y:S01]  /*0010*/  LDC R9, c[0x0][0x390] ;  /* 0x0000e400ff097b82 */ /* 0x000e220000000800 */
[----:B------:R-:W1:Y:S01]  /*0020*/  S2R R0, SR_TID.X ;  /* 0x0000000000007919 */ /* 0x000e620000002100 */
[----:B------:R-:W1:Y:S01]  /*0030*/  LDCU UR4, c[0x0][0x360] ;  /* 0x00006c00ff0477ac */ /* 0x000e620008000800 */
[----:B------:R-:W-:Y:S01]  /*0040*/  CS2R R20, SRZ ;  /* 0x0000000000147805 */ /* 0x000fe2000001ff00 */
[----:B------:R-:W1:Y:S01]  /*0050*/  S2R R5, SR_CTAID.X ;  /* 0x0000000000057919 */ /* 0x000e620000002500 */
[----:B0-----:R-:W-:-:S04]  /*0060*/  IABS R7, R9 ;  /* 0x0000000900077213 */ /* 0x001fc80000000000 */
[----:B------:R-:W0:Y:S01]  /*0070*/  I2F.RP R4, R7 ;  /* 0x0000000700047306 */ /* 0x000e220000209400 */
[----:B-1----:R-:W-:Y:S01]  /*0080*/  IMAD R0, R5, UR4, R0 ;  /* 0x0000000405007c24 */ /* 0x002fe2000f8e0200 */
[----:B------:R-:W1:Y:S06]  /*0090*/  LDCU.64 UR4, c[0x0][0x358] ;  /* 0x00006b00ff0477ac */ /* 0x000e6c0008000a00 */
[----:B0-----:R-:W0:Y:S02]  /*00a0*/  MUFU.RCP R4, R4 ;  /* 0x0000000400047308 */ /* 0x001e240000001000 */
[----:B0-----:R-:W-:Y:S01]  /*00b0*/  VIADD R2, R4, 0xffffffe ;  /* 0x0ffffffe04027836 */ /* 0x001fe20000000000 */
[----:B------:R-:W-:-:S05]  /*00c0*/  IABS R4, R0 ;  /* 0x0000000000047213 */ /* 0x000fca0000000000 */
[----:B------:R0:W2:Y:S02]  /*00d0*/  F2I.FTZ.U32.TRUNC.NTZ R3, R2 ;  /* 0x0000000200037305 */ /* 0x0000a4000021f000 */
[----:B0-----:R-:W-:Y:S02]  /*00e0*/  IMAD.MOV.U32 R2, RZ, RZ, RZ ;  /* 0x000000ffff027224 */ /* 0x001fe400078e00ff */
[----:B--2---:R-:W-:-:S04]  /*00f0*/  IMAD.MOV R6, RZ, RZ, -R3 ;  /* 0x000000ffff067224 */ /* 0x004fc800078e0a03 */
[----:B------:R-:W-:-:S04]  /*0100*/  IMAD R5, R6, R7, RZ ;  /* 0x0000000706057224 */ /* 0x000fc800078e02ff */
[----:B------:R-:W-:-:S06]  /*0110*/  IMAD.HI.U32 R3, R3, R5, R2 ;  /* 0x0000000503037227 */ /* 0x000fcc00078e0002 */
[----:B------:R-:W-:-:S04]  /*0120*/  IMAD.HI.U32 R3, R3, R4, RZ ;  /* 0x0000000403037227 */ /* 0x000fc800078e00ff */
[----:B------:R-:W-:-:S04]  /*0130*/  IMAD.MOV R2, RZ, RZ, -R3 ;  /* 0x000000ffff027224 */ /* 0x000fc800078e0a03 */
[----:B------:R-:W-:Y:S01]  /*0140*/  IMAD R2, R7, R2, R4 ;  /* 0x0000000207027224 */ /* 0x000fe200078e0204 */
[----:B------:R-:W-:-:S04]  /*0150*/  LOP3.LUT R4, R0, R9, RZ, 0x3c, !PT ;  /* 0x0000000900047212 */ /* 0x000fc800078e3cff */
[----:B------:R-:W-:Y:S02]  /*0160*/  ISETP.GT.U32.AND P1, PT, R7, R2, PT ;  /* 0x000000020700720c */ /* 0x000fe40003f24070 */
[----:B------:R-:W-:-:S11]  /*0170*/  ISETP.GE.AND P2, PT, R4, RZ, PT ;  /* 0x000000ff0400720c */ /* 0x000fd60003f46270 */
[----:B------:R-:W-:Y:S02]  /*0180*/  @!P1 IMAD.IADD R2, R2, 0x1, -R7 ;  /* 0x0000000102029824 */ /* 0x000fe400078e0a07 */
[----:B------:R-:W-:Y:S01]  /*0190*/  @!P1 VIADD R3, R3, 0x1 ;  /* 0x0000000103039836 */ /* 0x000fe20000000000 */
[----:B------:R-:W-:Y:S02]  /*01a0*/  ISETP.NE.AND P1, PT, R9, RZ, PT ;  /* 0x000000ff0900720c */ /* 0x000fe40003f25270 */
[----:B------:R-:W-:Y:S02]  /*01b0*/  ISETP.GE.U32.AND P0, PT, R2, R7, PT ;  /* 0x000000070200720c */ /* 0x000fe40003f06070 */
[----:B------:R-:W0:Y:S11]  /*01c0*/  LDC R2, c[0x0][0x394] ;  /* 0x0000e500ff027b82 */ /* 0x000e360000000800 */
[----:B------:R-:W-:-:S04]  /*01d0*/  @P0 VIADD R3, R3, 0x1 ;  /* 0x0000000103030836 */ /* 0x000fc80000000000 */
[----:B------:R-:W-:Y:S01]  /*01e0*/  @!P2 IMAD.MOV R3, RZ, RZ, -R3 ;  /* 0x000000ffff03a224 */ /* 0x000fe200078e0a03 */
[----:B------:R-:W-:-:S05]  /*01f0*/  @!P1 LOP3.LUT R3, RZ, R9, RZ, 0x33, !PT ;  /* 0x00000009ff039212 */ /* 0x000fca00078e33ff */
[----:B------:R-:W-:Y:S01]  /*0200*/  IMAD.MOV R5, RZ, RZ, -R3 ;  /* 0x000000ffff057224 */ /* 0x000fe200078e0a03 */
[----:B0-----:R-:W-:Y:S01]  /*0210*/  ISETP.GE.AND P0, PT, R2, 0x1, PT ;  /* 0x000000010200780c */ /* 0x001fe20003f06270 */
        /* <DEDUP_REMOVED lines=27> */
.L_x_26:
        /* <DEDUP_REMOVED lines=35> */
.L_x_25:
        /* <DEDUP_REMOVED lines=27> */
.L_x_27:
        /* <DEDUP_REMOVED lines=34> */
.L_x_24:
[----:B------:R-:W0:Y:S02]  /*09d0*/  LDC.64 R2, c[0x0][0x398] ;  /* 0x0000e600ff027b82 */ /* 0x000e240000000a00 */
[----:B0-----:R-:W-:-:S05]  /*09e0*/  IMAD.WIDE R2, R0, 0x8, R2 ;  /* 0x0000000800027825 */ /* 0x001fca00078e0202 */
[----:B------:R-:W-:Y:S01]  /*09f0*/  STG.E.64 desc[UR4][R2.64], R20 ;  /* 0x0000001402007986 */ /* 0x000fe2000c101b04 */
[----:B------:R-:W-:Y:S05]  /*0a00*/  EXIT ;  /* 0x000000000000794d */ /* 0x000fea0003800000 */
.L_x_28:
        /* <DEDUP_REMOVED lines=15> */
.L_x_228:


//--------------------- .text._Z19vector_multiply_addIfEvPKT_S2_iiPS0_ --------------------------
	.section	.text._Z19vector_multiply_addIfEvPKT_S2_iiPS0_,"ax",@progbits
	.align	128
        .global         _Z19vector_multiply_addIfEvPKT_S2_iiPS0_
        .type           _Z19vector_multiply_addIfEvPKT_S2_iiPS0_,@function
        .size           _Z19vector_multiply_addIfEvPKT_S2_iiPS0_,(.L_x_229 - _Z19vector_multiply_addIfEvPKT_S2_iiPS0_)
        .other          _Z19vector_multiply_addIfEvPKT_S2_iiPS0_,@"STO_CUDA_ENTRY STV_DEFAULT"
_Z19vector_multiply_addIfEvPKT_S2_iiPS0_:
.text._Z19vector_multiply_addIfEvPKT_S2_iiPS0_:
[----:B------:R-:W-:Y:S08]  /*0000*/  LDC R1, c[0x0][0x37c] ;  /* 0x0000df00ff017b82 */ /* 0x000ff00000000800 */
[----:B------:R-:W0:Y:S01]  /*0010*/  LDC R9, c[0x0][0x390] ;  /* 0x0000e400ff097b82 */ /* 0x000e220000000800 */
[----:B------:R-:W1:Y:S01]  /*0020*/  S2R R0, SR_TID.X ;  /* 0x0000000000007919 */ /* 0x000e620000002100 */
[----:B------:R-:W1:Y:S01]  /*0030*/  LDCU UR4, c[0x0][0x360] ;  /* 0x00006c00ff0477ac */ /* 0x000e620008000800 */
[----:B------:R-:W-:Y:S01]  /*0040*/  HFMA2 R12, -RZ, RZ, 0, 0 ;  /* 0x00000000ff0c7431 */ /* 0x000fe200000001ff */
[----:B------:R-:W1:Y:S04]  /*0050*/  S2R R5, SR_CTAID.X ;  /* 0x0000000000057919 */ /* 0x000e680000002500 */
[----:B------:R-:W2:Y:S01]  /*0060*/  LDC R11, c[0x0][0x394] ;  /* 0x0000e500ff0b7b82 */ /* 0x000ea20000000800 */
[----:B0-----:R-:W-:-:S04]  /*0070*/  IABS R7, R9 ;  /* 0x0000000900077213 */ /* 0x001fc80000000000 */
[----:B------:R-:W0:Y:S01]  /*0080*/  I2F.RP R4, R7 ;  /* 0x0000000700047306 */ /* 0x000e220000209400 */
[----:B-1----:R-:W-:Y:S01]  /*0090*/  IMAD R0, R5, UR4, R0 ;  /* 0x0000000405007c24 */ /* 0x002fe2000f8e0200 */
[----:B------:R-:W1:Y:S06]  /*00a0*/  LDCU.64 UR4, c[0x0][0x358] ;  /* 0x00006b00ff0477ac */ /* 0x000e6c0008000a00 */
[----:B0-----:R-:W0:Y:S02]  /*00b0*/  MUFU.RCP R4, R4 ;  /* 0x0000000400047308 */ /* 0x001e240000001000 */
[----:B0-----:R-:W-:Y:S01]  /*00c0*/  VIADD R2, R4, 0xffffffe ;  /* 0x0ffffffe04027836 */ /* 0x001fe20000000000 */
[----:B------:R-:W-:-:S05]  /*00d0*/  IABS R4, R0 ;  /* 0x0000000000047213 */ /* 0x000fca0000000000 */
[----:B------:R0:W3:Y:S02]  /*00e0*/  F2I.FTZ.U32.TRUNC.NTZ R3, R2 ;  /* 0x0000000200037305 */ /* 0x0000e4000021f000 */
[----:B0-----:R-:W-:Y:S02]  /*00f0*/  IMAD.MOV.U32 R2, RZ, RZ, RZ ;  /* 0x000000ffff027224 */ /* 0x001fe400078e00ff */
[----:B---3--:R-:W-:-:S04]  /*0100*/  IMAD.MOV R6, RZ, RZ, -R3 ;  /* 0x000000ffff067224 */ /* 0x008fc800078e0a03 */
[----:B------:R-:W-:-:S04]  /*0110*/  IMAD R5, R6, R7, RZ ;  /* 0x0000000706057224 */ /* 0x000fc800078e02ff */
[----:B------:R-:W-:-:S06]  /*0120*/  IMAD.HI.U32 R3, R3, R5, R2 ;  /* 0x0000000503037227 */ /* 0x000fcc00078e0002 */
        /* <DEDUP_REMOVED lines=11> */
[----:B--2---:R-:W-:-:S05]  /*01e0*/  ISETP.GE.AND P0, PT, R11, 0x1, PT ;  /* 0x000000010b00780c */ /* 0x004fca0003f06270 */
        /* <DEDUP_REMOVED lines=30> */
.L_x_31:
        /* <DEDUP_REMOVED lines=33> */
.L_x_30:
        /* <DEDUP_REMOVED lines=27> */
.L_x_32:
        /* <DEDUP_REMOVED lines=34> */
.L_x_29:
[----:B------:R-:W0:Y:S02]  /*09b0*/  LDC.64 R2, c[0x0][0x398] ;  /* 0x0000e600ff027b82 */ /* 0x000e240000000a00 */
[----:B0-----:R-:W-:-:S05]  /*09c0*/  IMAD.WIDE R2, R0, 0x4, R2 ;  /* 0x0000000400027825 */ /* 0x001fca00078e0202 */
[----:B------:R-:W-:Y:S01]  /*09d0*/  STG.E desc[UR4][R2.64], R12 ;  /* 0x0000000c02007986 */ /* 0x000fe2000c101904 */
[----:B------:R-:W-:Y:S05]  /*09e0*/  EXIT ;  /* 0x000000000000794d */ /* 0x000fea0003800000 */
.L_x_33:
        /* <DEDUP_REMOVED lines=9> */
.L_x_229:


//--------------------- .text._Z24standardize_block_kernelIdEvPT_ii --------------------------
	.section	.text._Z24standardize_block_kernelIdEvPT_ii,"ax",@progbits
	.align	128
        .global         _Z24standardize_block_kernelIdEvPT_ii
        .type           _Z24standardize_block_kernelIdEvPT_ii,@function
        .size           _Z24standardize_block_kernelIdEvPT_ii,(.L_x_221 - _Z24standardize_block_kernelIdEvPT_ii)
        .other          _Z24standardize_block_kernelIdEvPT_ii,@"STO_CUDA_ENTRY STV_DEFAULT"
_Z24standardize_block_kernelIdEvPT_ii:
.text._Z24standardize_block_kernelIdEvPT_ii:
        /* <DEDUP_REMOVED lines=11> */
[----:B------:R-:W2:Y:S01]  /*00b0*/  LDCU.64 UR8, c[0x0][0x358] ;  /* 0x00006b00ff0877ac */ /* 0x000ea20008000a00 */
[----:B0-----:R-:W-:Y:S01]  /*00c0*/  IMAD R10, R0, UR7, RZ ;  /* 0x00000007000a7c24 */ /* 0x001fe2000f8e02ff */
[----:B------:R-:W-:-:S03]  /*00d0*/  UISETP.GE.AND UP0, UPT, UR7, 0x1, UPT ;  /* 0x000000010700788c */ /* 0x000fc6000bf06270 */
[----:B------:R-:W-:-:S03]  /*00e0*/  IMAD.WIDE R10, R10, 0x8, RZ ;  /* 0x000000080a0a7825 */ /* 0x000fc600078e02ff */
[----:B-1----:R-:W-:-:S04]  /*00f0*/  IADD3 R8, P0, PT, R10, UR10, RZ ;  /* 0x0000000a0a087c10 */ /* 0x002fc8000ff1e0ff */
[----:B------:R-:W-:Y:S01]  /*0100*/  IADD3.X R9, PT, PT, R11, UR11, RZ, P0, !PT ;  /* 0x0000000b0b097c10 */ /* 0x000fe200087fe4ff */
[----:B--2---:R-:W-:Y:S08]  /*0110*/  BRA.U !UP0, `(.L_x_34) ;  /* 0x0000000508987547 */ /* 0x004ff0000b800000 */
[----:B------:R-:W-:Y:S01]  /*0120*/  UISETP.GE.U32.AND UP2, UPT, UR7, 0x10, UPT ;  /* 0x000000100700788c */ /* 0x000fe2000bf46070 */
[----:B------:R-:W-:Y:S01]  /*0130*/  IMAD.MOV.U32 R13, RZ, RZ, RZ ;  /* 0x000000ffff0d7224 */ /* 0x000fe200078e00ff */
[----:B------:R-:W-:Y:S01]  /*0140*/  ULOP3.LUT UR4, UR7, 0xf, URZ, 0xc0, !UPT ;  /* 0x0000000f07047892 */ /* 0x000fe2000f8ec0ff */
[----:B------:R-:W-:-:S03]  /*0150*/  CS2R R16, SRZ ;  /* 0x0000000000107805 */ /* 0x000fc6000001ff00 */
[----:B------:R-:W-:-:S03]  /*0160*/  UISETP.NE.AND UP1, UPT, UR4, URZ, UPT ;  /* 0x000000ff0400728c */ /* 0x000fc6000bf25270 */
[----:B------:R-:W-:Y:S08]  /*0170*/  BRA.U !UP2, `(.L_x_35) ;  /* 0x000000010ab07547 */ /* 0x000ff0000b800000 */
[----:B------:R-:W-:Y:S01]  /*0180*/  ULOP3.LUT UR5, UR7, 0x7ffffff0, URZ, 0xc0, !UPT ;  /* 0x7ffffff007057892 */ /* 0x000fe2000f8ec0ff */
[----:B------:R-:W-:Y:S02]  /*0190*/  IADD3 R0, P0, PT, R8, 0x40, RZ ;  /* 0x0000004008007810 */ /* 0x000fe40007f1e0ff */
[----:B------:R-:W-:Y:S01]  /*01a0*/  CS2R R16, SRZ ;  /* 0x0000000000107805 */ /* 0x000fe2000001ff00 */
[----:B------:R-:W-:Y:S02]  /*01b0*/  UIADD3 UR6, UPT, UPT, -UR5, URZ, URZ ;  /* 0x000000ff05067290 */ /* 0x000fe4000fffe1ff */
[----:B------:R-:W-:Y:S02]  /*01c0*/  IMAD.X R3, RZ, RZ, R9, P0 ;  /* 0x000000ffff037224 */ /* 0x000fe400000e0609 */
[----:B------:R-:W-:-:S08]  /*01d0*/  IMAD.U32 R13, RZ, RZ, UR5 ;  /* 0x00000005ff0d7e24 */ /* 0x000fd0000f8e00ff */
.L_x_36:
[----:B------:R-:W-:-:S05]  /*01e0*/  IMAD.MOV.U32 R2, RZ, RZ, R0 ;  /* 0x000000ffff027224 */ /* 0x000fca00078e0000 */
[----:B------:R-:W2:Y:S04]  /*01f0*/  LDG.E.64 R14, desc[UR8][R2.64+-0x40] ;  /* 0xffffc008020e7981 */ /* 0x000ea8000c1e1b00 */
[----:B------:R-:W3:Y:S04]  /*0200*/  LDG.E.64 R24, desc[UR8][R2.64+-0x38] ;  /* 0xffffc80802187981 */ /* 0x000ee8000c1e1b00 */
[----:B------:R-:W4:Y:S04]  /*0210*/  LDG.E.64 R18, desc[UR8][R2.64+-0x30] ;  /* 0xffffd00802127981 */ /* 0x000f28000c1e1b00 */
[----:B------:R-:W5:Y:S04]  /*0220*/  LDG.E.64 R20, desc[UR8][R2.64+-0x28] ;  /* 0xffffd80802147981 */ /* 0x000f68000c1e1b00 */
[----:B------:R-:W5:Y:S04]  /*0230*/  LDG.E.64 R22, desc[UR8][R2.64+-0x20] ;  /* 0xffffe00802167981 */ /* 0x000f68000c1e1b00 */
[----:B------:R-:W5:Y:S04]  /*0240*/  LDG.E.64 R4, desc[UR8][R2.64+-0x18] ;  /* 0xffffe80802047981 */ /* 0x000f68000c1e1b00 */
[----:B------:R-:W5:Y:S01]  /*0250*/  LDG.E.64 R6, desc[UR8][R2.64+-0x10] ;  /* 0xfffff00802067981 */ /* 0x000f62000c1e1b00 */
[----:B--2---:R-:W-:-:S03]  /*0260*/  DADD R14, R14, R16 ;  /* 0x000000000e0e7229 */ /* 0x004fc60000000010 */
[----:B------:R-:W2:Y:S05]  /*0270*/  LDG.E.64 R16, desc[UR8][R2.64+-0x8] ;  /* 0xfffff80802107981 */ /* 0x000eaa000c1e1b00 */
[----:B---3--:R-:W-:Y:S02]  /*0280*/  DADD R24, R14, R24 ;  /* 0x000000000e187229 */ /* 0x008fe40000000018 */
[----:B------:R-:W3:Y:S06]  /*0290*/  LDG.E.64 R14, desc[UR8][R2.64] ;  /* 0x00000008020e7981 */ /* 0x000eec000c1e1b00 */
[----:B----4-:R-:W-:Y:S01]  /*02a0*/  DADD R24, R24, R18 ;  /* 0x0000000018187229 */ /* 0x010fe20000000012 */
[----:B------:R-:W4:Y:S07]  /*02b0*/  LDG.E.64 R18, desc[UR8][R2.64+0x8] ;  /* 0x0000080802127981 */ /* 0x000f2e000c1e1b00 */
[----:B-----5:R-:W-:Y:S01]  /*02c0*/  DADD R24, R24, R20 ;  /* 0x0000000018187229 */ /* 0x020fe20000000014 */
[----:B------:R-:W5:Y:S07]  /*02d0*/  LDG.E.64 R20, desc[UR8][R2.64+0x10] ;  /* 0x0000100802147981 */ /* 0x000f6e000c1e1b00 */
[----:B------:R-:W-:Y:S01]  /*02e0*/  DADD R24, R24, R22 ;  /* 0x0000000018187229 */ /* 0x000fe20000000016 */
[----:B------:R-:W5:Y:S07]  /*02f0*/  LDG.E.64 R22, desc[UR8][R2.64+0x18] ;  /* 0x0000180802167981 */ /* 0x000f6e000c1e1b00 */
[----:B------:R-:W-:Y:S01]  /*0300*/  DADD R24, R24, R4 ;  /* 0x0000000018187229 */ /* 0x000fe20000000004 */
[----:B------:R-:W5:Y:S07]  /*0310*/  LDG.E.64 R4, desc[UR8][R2.64+0x20] ;  /* 0x0000200802047981 */ /* 0x000f6e000c1e1b00 */
[----:B------:R-:W-:Y:S01]  /*0320*/  DADD R24, R24, R6 ;  /* 0x0000000018187229 */ /* 0x000fe20000000006 */
[----:B------:R-:W5:Y:S07]  /*0330*/  LDG.E.64 R6, desc[UR8][R2.64+0x28] ;  /* 0x0000280802067981 */ /* 0x000f6e000c1e1b00 */
[----:B--2---:R-:W-:Y:S01]  /*0340*/  DADD R24, R24, R16 ;  /* 0x0000000018187229 */ /* 0x004fe20000000010 */
[----:B------:R-:W2:Y:S07]  /*0350*/  LDG.E.64 R16, desc[UR8][R2.64+0x30] ;  /* 0x0000300802107981 */ /* 0x000eae000c1e1b00 */
[----:B---3--:R-:W-:Y:S01]  /*0360*/  DADD R24, R24, R14 ;  /* 0x0000000018187229 */ /* 0x008fe2000000000e */
[----:B------:R0:W3:Y:S01]  /*0370*/  LDG.E.64 R14, desc[UR8][R2.64+0x38] ;  /* 0x00003808020e7981 */ /* 0x0000e2000c1e1b00 */
[----:B------:R-:W-:Y:S01]  /*0380*/  UIADD3 UR6, UPT, UPT, UR6, 0x10, URZ ;  /* 0x0000001006067890 */ /* 0x000fe2000fffe0ff */
[----:B------:R-:W-:-:S03]  /*0390*/  IADD3 R0, P0, PT, R2, 0x80, RZ ;  /* 0x0000008002007810 */ /* 0x000fc60007f1e0ff */
[----:B------:R-:W-:Y:S02]  /*03a0*/  UISETP.NE.AND UP2, UPT, UR6, URZ, UPT ;  /* 0x000000ff0600728c */ /* 0x000fe4000bf45270 */
[----:B----4-:R-:W-:Y:S01]  /*03b0*/  DADD R18, R24, R18 ;  /* 0x0000000018127229 */ /* 0x010fe20000000012 */
[----:B0-----:R-:W-:-:S07]  /*03c0*/  IADD3.X R3, PT, PT, RZ, R3, RZ, P0, !PT ;  /* 0x00000003ff037210 */ /* 0x001fce00007fe4ff */
[----:B-----5:R-:W-:-:S08]  /*03d0*/  DADD R18, R18, R20 ;  /* 0x0000000012127229 */ /* 0x020fd00000000014 */
[----:B------:R-:W-:-:S08]  /*03e0*/  DADD R18, R18, R22 ;  /* 0x0000000012127229 */ /* 0x000fd00000000016 */
[----:B------:R-:W-:-:S08]  /*03f0*/  DADD R4, R18, R4 ;  /* 0x0000000012047229 */ /* 0x000fd00000000004 */
[----:B------:R-:W-:-:S08]  /*0400*/  DADD R4, R4, R6 ;  /* 0x0000000004047229 */ /* 0x000fd00000000006 */
[----:B--2---:R-:W-:-:S08]  /*0410*/  DADD R16, R4, R16 ;  /* 0x0000000004107229 */ /* 0x004fd00000000010 */
[----:B---3--:R-:W-:Y:S01]  /*0420*/  DADD R16, R16, R14 ;  /* 0x0000000010107229 */ /* 0x008fe2000000000e */
[----:B------:R-:W-:Y:S10]  /*0430*/  BRA.U UP2, `(.L_x_36) ;  /* 0xfffffffd02687547 */ /* 0x000ff4000b83ffff */
.L_x_35:
[----:B------:R-:W-:Y:S05]  /*0440*/  BRA.U !UP1, `(.L_x_34) ;  /* 0x0000000109cc7547 */ /* 0x000fea000b800000 */
[----:B------:R-:W-:Y:S02]  /*0450*/  UISETP.GE.U32.AND UP1, UPT, UR4, 0x8, UPT ;  /* 0x000000080400788c */ /* 0x000fe4000bf26070 */
[----:B------:R-:W-:-:S04]  /*0460*/  ULOP3.LUT UR5, UR7, 0x7, URZ, 0xc0, !UPT ;  /* 0x0000000707057892 */ /* 0x000fc8000f8ec0ff */
[----:B------:R-:W-:-:S03]  /*0470*/  UISETP.NE.AND UP2, UPT, UR5, URZ, UPT ;  /* 0x000000ff0500728c */ /* 0x000fc6000bf45270 */
[----:B------:R-:W-:Y:S08]  /*0480*/  BRA.U !UP1, `(.L_x_37) ;  /* 0x0000000109487547 */ /* 0x000ff0000b800000 */
[----:B------:R-:W-:-:S05]  /*0490*/  IMAD.WIDE.U32 R22, R13, 0x8, R8 ;  /* 0x000000080d167825 */ /* 0x000fca00078e0008 */
[----:B------:R-:W2:Y:S04]  /*04a0*/  LDG.E.64 R24, desc[UR8][R22.64] ;  /* 0x0000000816187981 */ /* 0x000ea8000c1e1b00 */
[----:B------:R-:W3:Y:S04]  /*04b0*/  LDG.E.64 R26, desc[UR8][R22.64+0x8] ;  /* 0x00000808161a7981 */ /* 0x000ee8000c1e1b00 */
[----:B------:R-:W4:Y:S04]  /*04c0*/  LDG.E.64 R18, desc[UR8][R22.64+0x10] ;  /* 0x0000100816127981 */ /* 0x000f28000c1e1b00 */
[----:B------:R-:W5:Y:S04]  /*04d0*/  LDG.E.64 R14, desc[UR8][R22.64+0x18] ;  /* 0x00001808160e7981 */ /* 0x000f68000c1e1b00 */
[----:B------:R-:W5:Y:S04]  /*04e0*/  LDG.E.64 R6, desc[UR8][R22.64+0x20] ;  /* 0x0000200816067981 */ /* 0x000f68000c1e1b00 */
[----:B------:R-:W5:Y:S04]  /*04f0*/  LDG.E.64 R4, desc[UR8][R22.64+0x28] ;  /* 0x0000280816047981 */ /* 0x000f68000c1e1b00 */
[----:B------:R-:W5:Y:S04]  /*0500*/  LDG.E.64 R2, desc[UR8][R22.64+0x30] ;  /* 0x0000300816027981 */ /* 0x000f68000c1e1b00 */
[----:B------:R-:W5:Y:S01]  /*0510*/  LDG.E.64 R20, desc[UR8][R22.64+0x38] ;  /* 0x0000380816147981 */ /* 0x000f62000c1e1b00 */
[----:B------:R-:W-:Y:S01]  /*0520*/  VIADD R13, R13, 0x8 ;  /* 0x000000080d0d7836 */ /* 0x000fe20000000000 */
[----:B--2---:R-:W-:-:S08]  /*0530*/  DADD R24, R16, R24 ;  /* 0x0000000010187229 */ /* 0x004fd00000000018 */
[----:B---3--:R-:W-:-:S08]  /*0540*/  DADD R24, R24, R26 ;  /* 0x0000000018187229 */ /* 0x008fd0000000001a */
[----:B----4-:R-:W-:-:S08]  /*0550*/  DADD R18, R24, R18 ;  /* 0x0000000018127229 */ /* 0x010fd00000000012 */
[----:B-----5:R-:W-:-:S08]  /*0560*/  DADD R14, R18, R14 ;  /* 0x00000000120e7229 */ /* 0x020fd0000000000e */
[----:B------:R-:W-:-:S08]  /*0570*/  DADD R6, R14, R6 ;  /* 0x000000000e067229 */ /* 0x000fd00000000006 */
[----:B------:R-:W-:-:S08]  /*0580*/  DADD R4, R6, R4 ;  /* 0x0000000006047229 */ /* 0x000fd00000000004 */
[----:B------:R-:W-:-:S08]  /*0590*/  DADD R2, R4, R2 ;  /* 0x0000000004027229 */ /* 0x000fd00000000002 */
[----:B------:R-:W-:-:S11]  /*05a0*/  DADD R16, R2, R20 ;  /* 0x0000000002107229 */ /* 0x000fd60000000014 */
.L_x_37:
        /* <DEDUP_REMOVED lines=9> */
[----:B------:R-:W5:Y:S01]  /*0640*/  LDG.E.64 R18, desc[UR8][R2.64+0x18] ;  /* 0x0000180802127981 */ /* 0x000f62000c1e1b00 */
[----:B------:R-:W-:Y:S01]  /*0650*/  VIADD R13, R13, 0x4 ;  /* 0x000000040d0d7836 */ /* 0x000fe20000000000 */
[----:B--2---:R-:W-:-:S08]  /*0660*/  DADD R4, R16, R4 ;  /* 0x0000000010047229 */ /* 0x004fd00000000004 */
[----:B---3--:R-:W-:-:S08]  /*0670*/  DADD R4, R4, R6 ;  /* 0x0000000004047229 */ /* 0x008fd00000000006 */
[----:B----4-:R-:W-:-:S08]  /*0680*/  DADD R4, R4, R14 ;  /* 0x0000000004047229 */ /* 0x010fd0000000000e */
[----:B-----5:R-:W-:-:S11]  /*0690*/  DADD R16, R4, R18 ;  /* 0x0000000004107229 */ /* 0x020fd60000000012 */
.L_x_38:
[----:B------:R-:W-:Y:S05]  /*06a0*/  BRA.U !UP2, `(.L_x_34) ;  /* 0x000000010a347547 */ /* 0x000fea000b800000 */
[----:B------:R-:W-:Y:S01]  /*06b0*/  IMAD.WIDE.U32 R2, R13, 0x8, R10 ;  /* 0x000000080d027825 */ /* 0x000fe200078e000a */
[----:B------:R-:W-:Y:S02]  /*06c0*/  UIADD3 UR4, UPT, UPT, -UR4, URZ, URZ ;  /* 0x000000ff04047290 */ /* 0x000fe4000fffe1ff */
[----:B------:R-:W-:-:S04]  /*06d0*/  IADD3 R0, P0, PT, R2, UR10, RZ ;  /* 0x0000000a02007c10 */ /* 0x000fc8000ff1e0ff */
[----:B------:R-:W-:-:S09]  /*06e0*/  IADD3.X R5, PT, PT, R3, UR11, RZ, P0, !PT ;  /* 0x0000000b03057c10 */ /* 0x000fd200087fe4ff */
.L_x_39:
[----:B------:R-:W-:Y:S02]  /*06f0*/  IMAD.MOV.U32 R2, RZ, RZ, R0 ;  /* 0x000000ffff027224 */ /* 0x000fe400078e0000 */
[----:B------:R-:W-:-:S06]  /*0700*/  IMAD.MOV.U32 R3, RZ, RZ, R5 ;  /* 0x000000ffff037224 */ /* 0x000fcc00078e0005 */
[----:B------:R-:W2:Y:S01]  /*0710*/  LDG.E.64 R2, desc[UR8][R2.64] ;  /* 0x0000000802027981 */ /* 0x000ea2000c1e1b00 */
[----:B------:R-:W-:Y:S01]  /*0720*/  UIADD3 UR4, UPT, UPT, UR4, 0x1, URZ ;  /* 0x0000000104047890 */ /* 0x000fe2000fffe0ff */
[----:B------:R-:W-:-:S03]  /*0730*/  IADD3 R0, P0, PT, R0, 0x8, RZ ;  /* 0x0000000800007810 */ /* 0x000fc60007f1e0ff */
[----:B------:R-:W-:Y:S01]  /*0740*/  UISETP.NE.AND UP1, UPT, UR4, URZ, UPT ;  /* 0x000000ff0400728c */ /* 0x000fe2000bf25270 */
[----:B------:R-:W-:Y:S01]  /*0750*/  IADD3.X R5, PT, PT, RZ, R5, RZ, P0, !PT ;  /* 0x00000005ff057210 */ /* 0x000fe200007fe4ff */
[----:B--2---:R-:W-:-:S07]  /*0760*/  DADD R16, R2, R16 ;  /* 0x0000000002107229 */ /* 0x004fce0000000010 */
[----:B------:R-:W-:Y:S05]  /*0770*/  BRA.U UP1, `(.L_x_39) ;  /* 0xfffffffd01dc7547 */ /* 0x000fea000b83ffff */
.L_x_34:
[----:B------:R-:W0:Y:S01]  /*0780*/  I2F.F64 R6, UR7 ;  /* 0x0000000700067d12 */ /* 0x000e220008201c00 */
[----:B------:R-:W-:Y:S01]  /*0790*/  IMAD.MOV.U32 R2, RZ, RZ, 0x1 ;  /* 0x00000001ff027424 */ /* 0x000fe200078e00ff */
[----:B------:R-:W-:Y:S01]  /*07a0*/  FSETP.GEU.AND P1, PT, |R17|, 6.5827683646048100446e-37, PT ;  /* 0x036000001100780b */ /* 0x000fe20003f2e200 */
[----:B------:R-:W-:Y:S05]  /*07b0*/  BSSY.RECONVERGENT B1, `(.L_x_40) ;  /* 0x0000013000017945 */ /* 0x000fea0003800200 */
[----:B0-----:R-:W0:Y:S02]  /*07c0*/  MUFU.RCP64H R3, R7 ;  /* 0x0000000700037308 */ /* 0x001e240000001800 */
[----:B0-----:R-:W-:-:S08]  /*07d0*/  DFMA R4, -R6, R2, 1 ;  /* 0x3ff000000604742b */ /* 0x001fd00000000102 */
[----:B------:R-:W-:-:S08]  /*07e0*/  DFMA R4, R4, R4, R4 ;  /* 0x000000040404722b */ /* 0x000fd00000000004 */
[----:B------:R-:W-:-:S08]  /*07f0*/  DFMA R4, R2, R4, R2 ;  /* 0x000000040204722b */ /* 0x000fd00000000002 */
[----:B------:R-:W-:-:S08]  /*0800*/  DFMA R2, -R6, R4, 1 ;  /* 0x3ff000000602742b */ /* 0x000fd00000000104 */
[----:B------:R-:W-:-:S08]  /*0810*/  DFMA R2, R4, R2, R4 ;  /* 0x000000020402722b */ /* 0x000fd00000000004 */
[----:B------:R-:W-:-:S08]  /*0820*/  DMUL R4, R2, R16 ;  /* 0x0000001002047228 */ /* 0x000fd00000000000 */
[----:B------:R-:W-:-:S08]  /*0830*/  DFMA R12, -R6, R4, R16 ;  /* 0x00000004060c722b */ /* 0x000fd00000000110 */
[----:B------:R-:W-:-:S10]  /*0840*/  DFMA R2, R2, R12, R4 ;  /* 0x0000000c0202722b */ /* 0x000fd40000000004 */
[----:B------:R-:W-:-:S05]  /*0850*/  FFMA R0, RZ, R7, R3 ;  /* 0x00000007ff007223 */ /* 0x000fca0000000003 */
[----:B------:R-:W-:-:S13]  /*0860*/  FSETP.GT.AND P0, PT, |R0|, 1.469367938527859385e-39, PT ;  /* 0x001000000000780b */ /* 0x000fda0003f04200 */
[----:B------:R-:W-:Y:S05]  /*0870*/  @P0 BRA P1, `(.L_x_41) ;  /* 0x0000000000180947 */ /* 0x000fea0000800000 */
[----:B------:R-:W-:Y:S01]  /*0880*/  IMAD.MOV.U32 R14, RZ, RZ, R6 ;  /* 0x000000ffff0e7224 */ /* 0x000fe200078e0006 */
[----:B------:R-:W-:Y:S01]  /*0890*/  MOV R0, 0x8c0 ;  /* 0x000008c000007802 */ /* 0x000fe20000000f00 */
[----:B------:R-:W-:-:S07]  /*08a0*/  IMAD.MOV.U32 R15, RZ, RZ, R7 ;  /* 0x000000ffff0f7224 */ /* 0x000fce00078e0007 */
[----:B------:R-:W-:Y:S05]  /*08b0*/  CALL.REL.NOINC `($__internal_0_$__cuda_sm20_div_rn_f64_full) ;  /* 0x0000003800847944 */ /* 0x000fea0003c00000 */
[----:B------:R-:W-:Y:S01]  /*08c0*/  IMAD.MOV.U32 R2, RZ, RZ, R12 ;  /* 0x000000ffff027224 */ /* 0x000fe200078e000c */
[----:B------:R-:W-:-:S07]  /*08d0*/  MOV R3, R13 ;  /* 0x0000000d00037202 */ /* 0x000fce0000000f00 */
.L_x_41:
[----:B------:R-:W-:Y:S05]  /*08e0*/  BSYNC.RECONVERGENT B1 ;  /* 0x0000000000017941 */ /* 0x000fea0003800200 */
.L_x_40:
[----:B------:R-:W-:Y:S01]  /*08f0*/  CS2R R16, SRZ ;  /* 0x0000000000107805 */ /* 0x000fe2000001ff00 */
[----:B------:R-:W-:Y:S06]  /*0900*/  BRA.U !UP0, `(.L_x_42) ;  /* 0x00000009088c7547 */ /* 0x000fec000b800000 */
[----:B------:R-:W0:Y:S01]  /*0910*/  LDCU UR4, c[0x0][0x388] ;  /* 0x00007100ff0477ac */ /* 0x000e220008000800 */
[----:B------:R-:W-:Y:S01]  /*0920*/  IMAD.MOV.U32 R13, RZ, RZ, RZ ;  /* 0x000000ffff0d7224 */ /* 0x000fe200078e00ff */
[----:B------:R-:W-:Y:S01]  /*0930*/  CS2R R16, SRZ ;  /* 0x0000000000107805 */ /* 0x000fe2000001ff00 */
[----:B0-----:R-:W-:Y:S02]  /*0940*/  UISETP.GE.U32.AND UP0, UPT, UR4, 0x10, UPT ;  /* 0x000000100400788c */ /* 0x001fe4000bf06070 */
[----:B------:R-:W-:-:S04]  /*0950*/  ULOP3.LUT UR6, UR4, 0xf, URZ, 0xc0, !UPT ;  /* 0x0000000f04067892 */ /* 0x000fc8000f8ec0ff */
        /* <DEDUP_REMOVED lines=8> */
.L_x_44:
[----:B-1----:R-:W-:Y:S01]  /*09e0*/  IMAD.MOV.U32 R4, RZ, RZ, R0 ;  /* 0x000000ffff047224 */ /* 0x002fe200078e0000 */
[----:B------:R-:W-:-:S05]  /*09f0*/  MOV R5, R19 ;  /* 0x0000001300057202 */ /* 0x000fca0000000f00 */
[----:B------:R-:W2:Y:S04]  /*0a00*/  LDG.E.64 R24, desc[UR8][R4.64+-0x40] ;  /* 0xffffc00804187981 */ /* 0x000ea8000c1e1b00 */
[----:B------:R-:W3:Y:S04]  /*0a10*/  LDG.E.64 R22, desc[UR8][R4.64+-0x38] ;  /* 0xffffc80804167981 */ /* 0x000ee8000c1e1b00 */
[----:B------:R-:W4:Y:S04]  /*0a20*/  LDG.E.64 R18, desc[UR8][R4.64+-0x30] ;  /* 0xffffd00804127981 */ /* 0x000f28000c1e1b00 */
[----:B------:R-:W5:Y:S04]  /*0a30*/  LDG.E.64 R20, desc[UR8][R4.64+-0x28] ;  /* 0xffffd80804147981 */ /* 0x000f68000c1e1b00 */
[----:B------:R-:W5:Y:S01]  /*0a40*/  LDG.E.64 R14, desc[UR8][R4.64+-0x20] ;  /* 0xffffe008040e7981 */ /* 0x000f62000c1e1b00 */
[----:B--2---:R-:W-:-:S02]  /*0a50*/  DADD R28, R24, -R2 ;  /* 0x00000000181c7229 */ /* 0x004fc40000000802 */
[----:B---3--:R-:W-:-:S05]  /*0a60*/  DADD R22, R22, -R2 ;  /* 0x0000000016167229 */ /* 0x008fca0000000802 */
[----:B------:R0:W-:Y:S01]  /*0a70*/  STG.E.64 desc[UR8][R4.64+-0x40], R28 ;  /* 0xffffc01c04007986 */ /* 0x0001e2000c101b08 */
[----:B------:R-:W-:-:S03]  /*0a80*/  DFMA R26, R28, R28, R16 ;  /* 0x0000001c1c1a722b */ /* 0x000fc60000000010 */
[----:B------:R-:W2:Y:S01]  /*0a90*/  LDG.E.64 R16, desc[UR8][R4.64+-0x18] ;  /* 0xffffe80804107981 */ /* 0x000ea2000c1e1b00 */
[----:B----4-:R-:W-:-:S03]  /*0aa0*/  DADD R24, R18, -R2 ;  /* 0x0000000012187229 */ /* 0x010fc60000000802 */
[----:B------:R-:W3:Y:S04]  /*0ab0*/  LDG.E.64 R18, desc[UR8][R4.64+-0x10] ;  /* 0xfffff00804127981 */ /* 0x000ee8000c1e1b00 */
[----:B------:R1:W-:Y:S01]  /*0ac0*/  STG.E.64 desc[UR8][R4.64+-0x38], R22 ;  /* 0xffffc81604007986 */ /* 0x0003e2000c101b08 */
[----:B0-----:R-:W-:Y:S02]  /*0ad0*/  DFMA R28, R22, R22, R26 ;  /* 0x00000016161c722b */ /* 0x001fe4000000001a */
[----:B-----5:R-:W-:Y:S01]  /*0ae0*/  DADD R26, R20, -R2 ;  /* 0x00000000141a7229 */ /* 0x020fe20000000802 */
[----:B------:R-:W4:Y:S05]  /*0af0*/  LDG.E.64 R20, desc[UR8][R4.64+-0x8] ;  /* 0xfffff80804147981 */ /* 0x000f2a000c1e1b00 */
[----:B-1----:R-:W-:-:S02]  /*0b00*/  DFMA R22, R24, R24, R28 ;  /* 0x000000181816722b */ /* 0x002fc4000000001c */
[----:B------:R-:W-:-:S06]  /*0b10*/  DADD R28, R14, -R2 ;  /* 0x000000000e1c7229 */ /* 0x000fcc0000000802 */
[----:B------:R-:W-:Y:S02]  /*0b20*/  DFMA R14, R26, R26, R22 ;  /* 0x0000001a1a0e722b */ /* 0x000fe40000000016 */
[----:B------:R-:W5:Y:S04]  /*0b30*/  LDG.E.64 R22, desc[UR8][R4.64] ;  /* 0x0000000804167981 */ /* 0x000f68000c1e1b00 */
[----:B------:R2:W-:Y:S02]  /*0b40*/  STG.E.64 desc[UR8][R4.64+-0x20], R28 ;  /* 0xffffe01c04007986 */ /* 0x0005e4000c101b08 */
[----:B------:R-:W-:Y:S02]  /*0b50*/  DFMA R14, R28, R28, R14 ;  /* 0x0000001c1c0e722b */ /* 0x000fe4000000000e */
[----:B------:R0:W-:Y:S01]  /*0b60*/  STG.E.64 desc[UR8][R4.64+-0x28], R26 ;  /* 0xffffd81a04007986 */ /* 0x0001e2000c101b08 */
[----:B--2---:R-:W-:-:S03]  /*0b70*/  DADD R28, R16, -R2 ;  /* 0x00000000101c7229 */ /* 0x004fc60000000802 */
[----:B------:R-:W2:Y:S05]  /*0b80*/  LDG.E.64 R16, desc[UR8][R4.64+0x8] ;  /* 0x0000080804107981 */ /* 0x000eaa000c1e1b00 */
[----:B0-----:R-:W-:Y:S01]  /*0b90*/  DFMA R26, R28, R28, R14 ;  /* 0x0000001c1c1a722b */ /* 0x001fe2000000000e */
[----:B------:R-:W2:Y:S04]  /*0ba0*/  LDG.E.64 R14, desc[UR8][R4.64+0x10] ;  /* 0x00001008040e7981 */ /* 0x000ea8000c1e1b00 */
[----:B------:R3:W-:Y:S01]  /*0bb0*/  STG.E.64 desc[UR8][R4.64+-0x30], R24 ;  /* 0xffffd01804007986 */ /* 0x0007e2000c101b08 */
[----:B----4-:R-:W-:-:S02]  /*0bc0*/  DADD R20, R20, -R2 ;  /* 0x0000000014147229 */ /* 0x010fc40000000802 */
[--C-:B---3--:R-:W-:Y:S01]  /*0bd0*/  DADD R24, R18, -R2.reuse ;  /* 0x0000000012187229 */ /* 0x108fe20000000802 */
[----:B------:R0:W-:Y:S01]  /*0be0*/  STG.E.64 desc[UR8][R4.64+-0x18], R28 ;  /* 0xffffe81c04007986 */ /* 0x0001e2000c101b08 */
[----:B-----5:R-:W-:-:S03]  /*0bf0*/  DADD R22, R22, -R2 ;  /* 0x0000000016167229 */ /* 0x020fc60000000802 */
[----:B------:R-:W3:Y:S03]  /*0c00*/  LDG.E.64 R18, desc[UR8][R4.64+0x18] ;  /* 0x0000180804127981 */ /* 0x000ee6000c1e1b00 */
[----:B------:R-:W-:-:S08]  /*0c10*/  DFMA R26, R24, R24, R26 ;  /* 0x00000018181a722b */ /* 0x000fd0000000001a */
[----:B0-----:R-:W-:-:S08]  /*0c20*/  DFMA R28, R20, R20, R26 ;  /* 0x00000014141c722b */ /* 0x001fd0000000001a */
[----:B------:R-:W-:Y:S01]  /*0c30*/  DFMA R28, R22, R22, R28 ;  /* 0x00000016161c722b */ /* 0x000fe2000000001c */
[----:B------:R-:W-:Y:S04]  /*0c40*/  STG.E.64 desc[UR8][R4.64+-0x8], R20 ;  /* 0xfffff81404007986 */ /* 0x000fe8000c101b08 */
[----:B------:R-:W-:Y:S04]  /*0c50*/  STG.E.64 desc[UR8][R4.64], R22 ;  /* 0x0000001604007986 */ /* 0x000fe8000c101b08 */
[----:B------:R0:W-:Y:S04]  /*0c60*/  STG.E.64 desc[UR8][R4.64+-0x10], R24 ;  /* 0xfffff01804007986 */ /* 0x0001e8000c101b08 */
[----:B0-----:R-:W4:Y:S01]  /*0c70*/  LDG.E.64 R24, desc[UR8][R4.64+0x30] ;  /* 0x0000300804187981 */ /* 0x001f22000c1e1b00 */
[----:B--2---:R-:W-:-:S03]  /*0c80*/  DADD R26, R16, -R2 ;  /* 0x00000000101a7229 */ /* 0x004fc60000000802 */
[----:B------:R-:W2:Y:S05]  /*0c90*/  LDG.E.64 R16, desc[UR8][R4.64+0x20] ;  /* 0x0000200804107981 */ /* 0x000eaa000c1e1b00 */
[----:B------:R-:W-:Y:S02]  /*0ca0*/  DFMA R28, R26, R26, R28 ;  /* 0x0000001a1a1c722b */ /* 0x000fe4000000001c */
[----:B------:R-:W-:Y:S01]  /*0cb0*/  DADD R20, R14, -R2 ;  /* 0x000000000e147229 */ /* 0x000fe20000000802 */
[----:B------:R-:W5:Y:S07]  /*0cc0*/  LDG.E.64 R14, desc[UR8][R4.64+0x28] ;  /* 0x00002808040e7981 */ /* 0x000f6e000c1e1b00 */
[----:B------:R-:W-:Y:S01]  /*0cd0*/  DFMA R22, R20, R20, R28 ;  /* 0x000000141416722b */ /* 0x000fe2000000001c */
[----:B------:R-:W5:Y:S04]  /*0ce0*/  LDG.E.64 R28, desc[UR8][R4.64+0x38] ;  /* 0x00003808041c7981 */ /* 0x000f68000c1e1b00 */
[----:B------:R2:W-:Y:S01]  /*0cf0*/  STG.E.64 desc[UR8][R4.64+0x10], R20 ;  /* 0x0000101404007986 */ /* 0x0005e2000c101b08 */
[----:B---3--:R-:W-:-:S03]  /*0d00*/  DADD R18, R18, -R2 ;  /* 0x0000000012127229 */ /* 0x008fc60000000802 */
[----:B------:R-:W-:Y:S01]  /*0d10*/  STG.E.64 desc[UR8][R4.64+0x8], R26 ;  /* 0x0000081a04007986 */ /* 0x000fe2000c101b08 */
[----:B------:R-:W-:-:S04]  /*0d20*/  UIADD3 UR5, UPT, UPT, UR5, 0x10, URZ ;  /* 0x0000001005057890 */ /* 0x000fc8000fffe0ff */
[----:B------:R-:W-:Y:S01]  /*0d30*/  UISETP.NE.AND UP0, UPT, UR5, URZ, UPT ;  /* 0x000000ff0500728c */ /* 0x000fe2000bf05270 */
[----:B------:R-:W-:Y:S01]  /*0d40*/  IADD3 R0, P0, PT, R4, 0x80, RZ ;  /* 0x0000008004007810 */ /* 0x000fe20007f1e0ff */
[----:B------:R0:W-:Y:S01]  /*0d50*/  STG.E.64 desc[UR8][R4.64+0x18], R18 ;  /* 0x0000181204007986 */ /* 0x0001e2000c101b08 */
[----:B----4-:R-:W-:-:S07]  /*0d60*/  DADD R24, R24, -R2 ;  /* 0x0000000018187229 */ /* 0x010fce0000000802 */
[----:B------:R1:W-:Y:S01]  /*0d70*/  STG.E.64 desc[UR8][R4.64+0x30], R24 ;  /* 0x0000301804007986 */ /* 0x0003e2000c101b08 */
[----:B--2---:R-:W-:Y:S02]  /*0d80*/  DADD R20, R16, -R2 ;  /* 0x0000000010147229 */ /* 0x004fe40000000802 */
[----:B------:R-:W-:Y:S02]  /*0d90*/  DFMA R16, R18, R18, R22 ;  /* 0x000000121210722b */ /* 0x000fe40000000016 */
[----:B-----5:R-:W-:-:S06]  /*0da0*/  DADD R14, R14, -R2 ;  /* 0x000000000e0e7229 */ /* 0x020fcc0000000802 */
[----:B------:R-:W-:Y:S02]  /*0db0*/  DFMA R16, R20, R20, R16 ;  /* 0x000000141410722b */ /* 0x000fe40000000010 */
[----:B------:R-:W-:Y:S01]  /*0dc0*/  DADD R28, R28, -R2 ;  /* 0x000000001c1c7229 */ /* 0x000fe20000000802 */
[----:B------:R1:W-:Y:S05]  /*0dd0*/  STG.E.64 desc[UR8][R4.64+0x20], R20 ;  /* 0x0000201404007986 */ /* 0x0003ea000c101b08 */
[----:B------:R-:W-:Y:S01]  /*0de0*/  DFMA R16, R14, R14, R16 ;  /* 0x0000000e0e10722b */ /* 0x000fe20000000010 */
[----:B------:R1:W-:Y:S04]  /*0df0*/  STG.E.64 desc[UR8][R4.64+0x28], R14 ;  /* 0x0000280e04007986 */ /* 0x0003e8000c101b08 */
[----:B------:R1:W-:Y:S03]  /*0e00*/  STG.E.64 desc[UR8][R4.64+0x38], R28 ;  /* 0x0000381c04007986 */ /* 0x0003e6000c101b08 */
[----:B------:R-:W-:Y:S01]  /*0e10*/  DFMA R16, R24, R24, R16 ;  /* 0x000000181810722b */ /* 0x000fe20000000010 */
[----:B0-----:R-:W-:-:S07]  /*0e20*/  IMAD.X R19, RZ, RZ, R5, P0 ;  /* 0x000000ffff137224 */ /* 0x001fce00000e0605 */
[----:B------:R-:W-:Y:S01]  /*0e30*/  DFMA R16, R28, R28, R16 ;  /* 0x0000001c1c10722b */ /* 0x000fe20000000010 */
[----:B------:R-:W-:Y:S10]  /*0e40*/  BRA.U UP0, `(.L_x_44) ;  /* 0xfffffff900e47547 */ /* 0x000ff4000b83ffff */
.L_x_43:
[----:B------:R-:W-:Y:S05]  /*0e50*/  BRA.U !UP1, `(.L_x_42) ;  /* 0x0000000509387547 */ /* 0x000fea000b800000 */
[----:B------:R-:W-:Y:S02]  /*0e60*/  UISETP.GE.U32.AND UP0, UPT, UR6, 0x8, UPT ;  /* 0x000000080600788c */ /* 0x000fe4000bf06070 */
[----:B------:R-:W-:-:S04]  /*0e70*/  ULOP3.LUT UR5, UR4, 0x7, URZ, 0xc0, !UPT ;  /* 0x0000000704057892 */ /* 0x000fc8000f8ec0ff */
[----:B------:R-:W-:-:S03]  /*0e80*/  UISETP.NE.AND UP1, UPT, UR5, URZ, UPT ;  /* 0x000000ff0500728c */ /* 0x000fc6000bf25270 */
[----:B------:R-:W-:Y:S08]  /*0e90*/  BRA.U !UP0, `(.L_x_45) ;  /* 0x0000000108887547 */ /* 0x000ff0000b800000 */
[----:B-1----:R-:W-:-:S05]  /*0ea0*/  IMAD.WIDE.U32 R4, R13, 0x8, R8 ;  /* 0x000000080d047825 */ /* 0x002fca00078e0008 */
[----:B------:R-:W2:Y:S04]  /*0eb0*/  LDG.E.64 R20, desc[UR8][R4.64] ;  /* 0x0000000804147981 */ /* 0x000ea8000c1e1b00 */
[----:B------:R-:W3:Y:S04]  /*0ec0*/  LDG.E.64 R22, desc[UR8][R4.64+0x8] ;  /* 0x0000080804167981 */ /* 0x000ee8000c1e1b00 */
[----:B------:R-:W4:Y:S04]  /*0ed0*/  LDG.E.64 R18, desc[UR8][R4.64+0x10] ;  /* 0x0000100804127981 */ /* 0x000f28000c1e1b00 */
[----:B------:R-:W5:Y:S01]  /*0ee0*/  LDG.E.64 R14, desc[UR8][R4.64+0x18] ;  /* 0x00001808040e7981 */ /* 0x000f62000c1e1b00 */
[----:B--2---:R-:W-:-:S02]  /*0ef0*/  DADD R20, R20, -R2 ;  /* 0x0000000014147229 */ /* 0x004fc40000000802 */
[----:B---3--:R-:W-:-:S06]  /*0f00*/  DADD R22, R22, -R2 ;  /* 0x0000000016167229 */ /* 0x008fcc0000000802 */
[----:B------:R-:W-:Y:S02]  /*0f10*/  DFMA R24, R20, R20, R16 ;  /* 0x000000141418722b */ /* 0x000fe40000000010 */
[----:B----4-:R-:W-:Y:S01]  /*0f20*/  DADD R26, R18, -R2 ;  /* 0x00000000121a7229 */ /* 0x010fe20000000802 */
[----:B------:R-:W2:Y:S04]  /*0f30*/  LDG.E.64 R16, desc[UR8][R4.64+0x20] ;  /* 0x0000200804107981 */ /* 0x000ea8000c1e1b00 */
[----:B------:R0:W-:Y:S01]  /*0f40*/  STG.E.64 desc[UR8][R4.64], R20 ;  /* 0x0000001404007986 */ /* 0x0001e2000c101b08 */
[----:B------:R-:W-:-:S03]  /*0f50*/  DFMA R24, R22, R22, R24 ;  /* 0x000000161618722b */ /* 0x000fc60000000018 */
[----:B------:R1:W-:Y:S04]  /*0f60*/  STG.E.64 desc[UR8][R4.64+0x10], R26 ;  /* 0x0000101a04007986 */ /* 0x0003e8000c101b08 */
[----:B------:R-:W3:Y:S01]  /*0f70*/  LDG.E.64 R18, desc[UR8][R4.64+0x28] ;  /* 0x0000280804127981 */ /* 0x000ee2000c1e1b00 */
[----:B0-----:R-:W-:-:S03]  /*0f80*/  DFMA R20, R26, R26, R24 ;  /* 0x0000001a1a14722b */ /* 0x001fc60000000018 */
[----:B------:R-:W4:Y:S04]  /*0f90*/  LDG.E.64 R24, desc[UR8][R4.64+0x30] ;  /* 0x0000300804187981 */ /* 0x000f28000c1e1b00 */
[----:B-1----:R-:W4:Y:S01]  /*0fa0*/  LDG.E.64 R26, desc[UR8][R4.64+0x38] ;  /* 0x00003808041a7981 */ /* 0x002f22000c1e1b00 */
[----:B-----5:R-:W-:-:S03]  /*0fb0*/  DADD R14, R14, -R2 ;  /* 0x000000000e0e7229 */ /* 0x020fc60000000802 */
[----:B------:R0:W-:Y:S04]  /*0fc0*/  STG.E.64 desc[UR8][R4.64+0x8], R22 ;  /* 0x0000081604007986 */ /* 0x0001e8000c101b08 */
[----:B------:R0:W-:Y:S01]  /*0fd0*/  STG.E.64 desc[UR8][R4.64+0x18], R14 ;  /* 0x0000180e04007986 */ /* 0x0001e2000c101b08 */
[----:B------:R-:W-:Y:S01]  /*0fe0*/  VIADD R13, R13, 0x8 ;  /* 0x000000080d0d7836 */ /* 0x000fe20000000000 */
[----:B--2---:R-:W-:Y:S02]  /*0ff0*/  DADD R28, R16, -R2 ;  /* 0x00000000101c7229 */ /* 0x004fe40000000802 */
[----:B------:R-:W-:-:S08]  /*1000*/  DFMA R16, R14, R14, R20 ;  /* 0x0000000e0e10722b */ /* 0x000fd00000000014 */
[----:B------:R-:W-:Y:S02]  /*1010*/  DFMA R16, R28, R28, R16 ;  /* 0x0000001c1c10722b */ /* 0x000fe40000000010 */
[--C-:B---3--:R-:W-:Y:S01]  /*1020*/  DADD R18, R18, -R2.reuse ;  /* 0x0000000012127229 */ /* 0x108fe20000000802 */
[----:B------:R0:W-:Y:S01]  /*1030*/  STG.E.64 desc[UR8][R4.64+0x20], R28 ;  /* 0x0000201c04007986 */ /* 0x0001e2000c101b08 */
[--C-:B----4-:R-:W-:Y:S02]  /*1040*/  DADD R24, R24, -R2.reuse ;  /* 0x0000000018187229 */ /* 0x110fe40000000802 */
[----:B------:R-:W-:-:S03]  /*1050*/  DADD R20, R26, -R2 ;  /* 0x000000001a147229 */ /* 0x000fc60000000802 */
[----:B------:R0:W-:Y:S01]  /*1060*/  STG.E.64 desc[UR8][R4.64+0x28], R18 ;  /* 0x0000281204007986 */ /* 0x0001e2000c101b08 */
[----:B------:R-:W-:-:S03]  /*1070*/  DFMA R16, R18, R18, R16 ;  /* 0x000000121210722b */ /* 0x000fc60000000010 */
[----:B------:R0:W-:Y:S04]  /*1080*/  STG.E.64 desc[UR8][R4.64+0x30], R24 ;  /* 0x0000301804007986 */ /* 0x0001e8000c101b08 */
[----:B------:R0:W-:Y:S01]  /*1090*/  STG.E.64 desc[UR8][R4.64+0x38], R20 ;  /* 0x0000381404007986 */ /* 0x0001e2000c101b08 */
[----:B------:R-:W-:-:S08]  /*10a0*/  DFMA R16, R24, R24, R16 ;  /* 0x000000181810722b */ /* 0x000fd00000000010 */
[----:B------:R-:W-:-:S11]  /*10b0*/  DFMA R16, R20, R20, R16 ;  /* 0x000000141410722b */ /* 0x000fd60000000010 */
.L_x_45:
[----:B------:R-:W-:Y:S05]  /*10c0*/  BRA.U !UP1, `(.L_x_42) ;  /* 0x00000001099c7547 */ /* 0x000fea000b800000 */
[----:B------:R-:W-:Y:S02]  /*10d0*/  UISETP.GE.U32.AND UP0, UPT, UR5, 0x4, UPT ;  /* 0x000000040500788c */ /* 0x000fe4000bf06070 */
[----:B------:R-:W-:-:S04]  /*10e0*/  ULOP3.LUT UR4, UR4, 0x3, URZ, 0xc0, !UPT ;  /* 0x0000000304047892 */ /* 0x000fc8000f8ec0ff */
[----:B------:R-:W-:-:S03]  /*10f0*/  UISETP.NE.AND UP1, UPT, UR4, URZ, UPT ;  /* 0x000000ff0400728c */ /* 0x000fc6000bf25270 */
[----:B------:R-:W-:Y:S08]  /*1100*/  BRA.U !UP0, `(.L_x_46) ;  /* 0x0000000108487547 */ /* 0x000ff0000b800000 */
[----:B01----:R-:W-:-:S05]  /*1110*/  IMAD.WIDE.U32 R4, R13, 0x8, R8 ;  /* 0x000000080d047825 */ /* 0x003fca00078e0008 */
[----:B------:R-:W2:Y:S04]  /*1120*/  LDG.E.64 R20, desc[UR8][R4.64] ;  /* 0x0000000804147981 */ /* 0x000ea8000c1e1b00 */
[----:B------:R-:W3:Y:S04]  /*1130*/  LDG.E.64 R18, desc[UR8][R4.64+0x8] ;  /* 0x0000080804127981 */ /* 0x000ee8000c1e1b00 */
[----:B------:R-:W4:Y:S04]  /*1140*/  LDG.E.64 R22, desc[UR8][R4.64+0x10] ;  /* 0x0000100804167981 */ /* 0x000f28000c1e1b00 */
[----:B------:R-:W5:Y:S01]  /*1150*/  LDG.E.64 R14, desc[UR8][R4.64+0x18] ;  /* 0x00001808040e7981 */ /* 0x000f62000c1e1b00 */
[----:B------:R-:W-:Y:S01]  /*1160*/  VIADD R13, R13, 0x4 ;  /* 0x000000040d0d7836 */ /* 0x000fe20000000000 */
[----:B--2---:R-:W-:-:S02]  /*1170*/  DADD R20, R20, -R2 ;  /* 0x0000000014147229 */ /* 0x004fc40000000802 */
[----:B---3--:R-:W-:-:S05]  /*1180*/  DADD R18, R18, -R2 ;  /* 0x0000000012127229 */ /* 0x008fca0000000802 */
[----:B------:R2:W-:Y:S01]  /*1190*/  STG.E.64 desc[UR8][R4.64], R20 ;  /* 0x0000001404007986 */ /* 0x0005e2000c101b08 */
[----:B----4-:R-:W-:Y:S02]  /*11a0*/  DADD R22, R22, -R2 ;  /* 0x0000000016167229 */ /* 0x010fe40000000802 */
[----:B------:R-:W-:Y:S01]  /*11b0*/  DFMA R16, R20, R20, R16 ;  /* 0x000000141410722b */ /* 0x000fe20000000010 */
[----:B------:R2:W-:Y:S01]  /*11c0*/  STG.E.64 desc[UR8][R4.64+0x8], R18 ;  /* 0x0000081204007986 */ /* 0x0005e2000c101b08 */
[----:B-----5:R-:W-:-:S03]  /*11d0*/  DADD R14, R14, -R2 ;  /* 0x000000000e0e7229 */ /* 0x020fc60000000802 */
[----:B------:R2:W-:Y:S03]  /*11e0*/  STG.E.64 desc[UR8][R4.64+0x10], R22 ;  /* 0x0000101604007986 */ /* 0x0005e6000c101b08 */
[----:B------:R-:W-:Y:S01]  /*11f0*/  DFMA R16, R18, R18, R16 ;  /* 0x000000121210722b */ /* 0x000fe20000000010 */
[----:B------:R2:W-:Y:S07]  /*1200*/  STG.E.64 desc[UR8][R4.64+0x18], R14 ;  /* 0x0000180e04007986 */ /* 0x0005ee000c101b08 */
[----:B------:R-:W-:-:S08]  /*1210*/  DFMA R16, R22, R22, R16 ;  /* 0x000000161610722b */ /* 0x000fd00000000010 */
[----:B--2---:R-:W-:-:S11]  /*1220*/  DFMA R16, R14, R14, R16 ;  /* 0x0000000e0e10722b */ /* 0x004fd60000000010 */
.L_x_46:
[----:B------:R-:W-:Y:S05]  /*1230*/  BRA.U !UP1, `(.L_x_42) ;  /* 0x0000000109407547 */ /* 0x000fea000b800000 */
[----:B------:R-:W2:Y:S01]  /*1240*/  LDCU.64 UR6, c[0x0][0x380] ;  /* 0x00007000ff0677ac */ /* 0x000ea20008000a00 */
[----:B01----:R-:W-:Y:S01]  /*1250*/  IMAD.WIDE.U32 R4, R13, 0x8, R10 ;  /* 0x000000080d047825 */ /* 0x003fe200078e000a */
[----:B------:R-:W-:Y:S02]  /*1260*/  UIADD3 UR4, UPT, UPT, -UR4, URZ, URZ ;  /* 0x000000ff04047290 */ /* 0x000fe4000fffe1ff */
[----:B--2---:R-:W-:-:S04]  /*1270*/  IADD3 R0, P0, PT, R4, UR6, RZ ;  /* 0x0000000604007c10 */ /* 0x004fc8000ff1e0ff */
[----:B------:R-:W-:-:S09]  /*1280*/  IADD3.X R15, PT, PT, R5, UR7, RZ, P0, !PT ;  /* 0x00000007050f7c10 */ /* 0x000fd200087fe4ff */
.L_x_47:
[----:B--2---:R-:W-:Y:S01]  /*1290*/  IMAD.MOV.U32 R12, RZ, RZ, R0 ;  /* 0x000000ffff0c7224 */ /* 0x004fe200078e0000 */
[----:B------:R-:W-:-:S05]  /*12a0*/  MOV R13, R15 ;  /* 0x0000000f000d7202 */ /* 0x000fca0000000f00 */
[----:B------:R-:W2:Y:S01]  /*12b0*/  LDG.E.64 R4, desc[UR8][R12.64] ;  /* 0x000000080c047981 */ /* 0x000ea2000c1e1b00 */
[----:B------:R-:W-:Y:S01]  /*12c0*/  UIADD3 UR4, UPT, UPT, UR4, 0x1, URZ ;  /* 0x0000000104047890 */ /* 0x000fe2000fffe0ff */
[----:B------:R-:W-:-:S03]  /*12d0*/  IADD3 R0, P0, PT, R12, 0x8, RZ ;  /* 0x000000080c007810 */ /* 0x000fc60007f1e0ff */
[----:B------:R-:W-:Y:S02]  /*12e0*/  UISETP.NE.AND UP0, UPT, UR4, URZ, UPT ;  /* 0x000000ff0400728c */ /* 0x000fe4000bf05270 */
[----:B------:R-:W-:Y:S01]  /*12f0*/  IMAD.X R15, RZ, RZ, R13, P0 ;  /* 0x000000ffff0f7224 */ /* 0x000fe200000e060d */
[----:B--2---:R-:W-:-:S07]  /*1300*/  DADD R4, R4, -R2 ;  /* 0x0000000004047229 */ /* 0x004fce0000000802 */
[----:B------:R2:W-:Y:S01]  /*1310*/  STG.E.64 desc[UR8][R12.64], R4 ;  /* 0x000000040c007986 */ /* 0x0005e2000c101b08 */
[----:B------:R-:W-:Y:S01]  /*1320*/  DFMA R16, R4, R4, R16 ;  /* 0x000000040410722b */ /* 0x000fe20000000010 */
[----:B------:R-:W-:Y:S10]  /*1330*/  BRA.U UP0, `(.L_x_47) ;  /* 0xfffffffd00d47547 */ /* 0x000ff4000b83ffff */
.L_x_42:
[----:B------:R-:W0:Y:S01]  /*1340*/  MUFU.RCP64H R3, R7 ;  /* 0x0000000700037308 */ /* 0x000e220000001800 */
[----:B------:R-:W-:Y:S01]  /*1350*/  IMAD.MOV.U32 R2, RZ, RZ, 0x1 ;  /* 0x00000001ff027424 */ /* 0x000fe200078e00ff */
[----:B------:R-:W3:Y:S01]  /*1360*/  LDC R0, c[0x0][0x388] ;  /* 0x0000e200ff007b82 */ /* 0x000ee20000000800 */
[----:B------:R-:W-:Y:S01]  /*1370*/  FSETP.GEU.AND P2, PT, |R17|, 6.5827683646048100446e-37, PT ;  /* 0x036000001100780b */ /* 0x000fe20003f4e200 */
[----:B------:R-:W-:Y:S03]  /*1380*/  BSSY.RECONVERGENT B1, `(.L_x_48) ;  /* 0x0000013000017945 */ /* 0x000fe60003800200 */
[----:B012---:R-:W-:-:S08]  /*1390*/  DFMA R4, -R6, R2, 1 ;  /* 0x3ff000000604742b */ /* 0x007fd00000000102 */
[----:B------:R-:W-:Y:S01]  /*13a0*/  DFMA R4, R4, R4, R4 ;  /* 0x000000040404722b */ /* 0x000fe20000000004 */
[----:B---3--:R-:W-:-:S07]  /*13b0*/  ISETP.GE.AND P1, PT, R0, 0x1, PT ;  /* 0x000000010000780c */ /* 0x008fce0003f26270 */
        /* <DEDUP_REMOVED lines=13> */
[----:B------:R-:W-:Y:S01]  /*1490*/  MOV R2, R12 ;  /* 0x0000000c00027202 */ /* 0x000fe20000000f00 */
[----:B------:R-:W-:-:S07]  /*14a0*/  IMAD.MOV.U32 R3, RZ, RZ, R13 ;  /* 0x000000ffff037224 */ /* 0x000fce00078e000d */
.L_x_49:
[----:B------:R-:W-:Y:S05]  /*14b0*/  BSYNC.RECONVERGENT B1 ;  /* 0x0000000000017941 */ /* 0x000fea0003800200 */
.L_x_48:
[----:B------:R-:W0:Y:S01]  /*14c0*/  MUFU.RSQ64H R5, R3 ;  /* 0x0000000300057308 */ /* 0x000e220000001c00 */
[----:B------:R-:W-:Y:S01]  /*14d0*/  VIADD R4, R3, 0xfcb00000 ;  /* 0xfcb0000003047836 */ /* 0x000fe20000000000 */
[----:B------:R-:W-:Y:S01]  /*14e0*/  BSSY.RECONVERGENT B0, `(.L_x_50) ;  /* 0x0000011000007945 */ /* 0x000fe20003800200 */
[----:B------:R-:W-:Y:S02]  /*14f0*/  IMAD.MOV.U32 R12, RZ, RZ, 0x0 ;  /* 0x00000000ff0c7424 */ /* 0x000fe400078e00ff */
[----:B------:R-:W-:Y:S01]  /*1500*/  IMAD.MOV.U32 R13, RZ, RZ, 0x3fd80000 ;  /* 0x3fd80000ff0d7424 */ /* 0x000fe200078e00ff */
[----:B------:R-:W-:Y:S01]  /*1510*/  ISETP.GE.U32.AND P0, PT, R4, 0x7ca00000, PT ;  /* 0x7ca000000400780c */ /* 0x000fe20003f06070 */
[----:B0-----:R-:W-:-:S08]  /*1520*/  DMUL R6, R4, R4 ;  /* 0x0000000404067228 */ /* 0x001fd00000000000 */
[----:B------:R-:W-:-:S08]  /*1530*/  DFMA R6, -R6, R2, 1 ;  /* 0x3ff000000606742b */ /* 0x000fd00000000102 */
[----:B------:R-:W-:Y:S02]  /*1540*/  DFMA R12, R6, R12, 0.5 ;  /* 0x3fe00000060c742b */ /* 0x000fe4000000000c */
[----:B------:R-:W-:-:S08]  /*1550*/  DMUL R6, R4, R6 ;  /* 0x0000000604067228 */ /* 0x000fd00000000000 */
[----:B------:R-:W-:-:S08]  /*1560*/  DFMA R16, R12, R6, R4 ;  /* 0x000000060c10722b */ /* 0x000fd00000000004 */
[----:B------:R-:W-:Y:S02]  /*1570*/  DMUL R12, R16, R2 ;  /* 0x00000002100c7228 */ /* 0x000fe40000000000 */
[----:B------:R-:W-:Y:S01]  /*1580*/  IADD3 R15, PT, PT, R17, -0x100000, RZ ;  /* 0xfff00000110f7810 */ /* 0x000fe20007ffe0ff */
[----:B------:R-:W-:-:S05]  /*1590*/  IMAD.MOV.U32 R14, RZ, RZ, R16 ;  /* 0x000000ffff0e7224 */ /* 0x000fca00078e0010 */
[----:B------:R-:W-:-:S08]  /*15a0*/  DFMA R18, R12, -R12, R2 ;  /* 0x8000000c0c12722b */ /* 0x000fd00000000002 */
[----:B------:R-:W-:Y:S01]  /*15b0*/  DFMA R6, R18, R14, R12 ;  /* 0x0000000e1206722b */ /* 0x000fe2000000000c */
[----:B------:R-:W-:Y:S10]  /*15c0*/  @!P0 BRA `(.L_x_51) ;  /* 0x0000000000088947 */ /* 0x000ff40003800000 */
[----:B------:R-:W-:-:S07]  /*15d0*/  MOV R0, 0x15f0 ;  /* 0x000015f000007802 */ /* 0x000fce0000000f00 */
[----:B------:R-:W-:Y:S05]  /*15e0*/  CALL.REL.NOINC `($__internal_1_$__cuda_sm20_dsqrt_rn_f64_mediumpath_v1) ;  /* 0x0000003000ac7944 */ /* 0x000fea0003c00000 */
.L_x_51:
[----:B------:R-:W-:Y:S05]  /*15f0*/  BSYNC.RECONVERGENT B0 ;  /* 0x0000000000007941 */ /* 0x000fea0003800200 */
.L_x_50:
[----:B------:R-:W-:Y:S05]  /*1600*/  @!P1 EXIT ;  /* 0x000000000000994d */ /* 0x000fea0003800000 */
[----:B------:R-:W0:Y:S01]  /*1610*/  LDCU UR4, c[0x0][0x388] ;  /* 0x00007100ff0477ac */ /* 0x000e220008000800 */
[----:B------:R-:W-:Y:S01]  /*1620*/  IMAD.MOV.U32 R2, RZ, RZ, RZ ;  /* 0x000000ffff027224 */ /* 0x000fe200078e00ff */
[----:B0-----:R-:W-:Y:S02]  /*1630*/  UISETP.GE.U32.AND UP0, UPT, UR4, 0x10, UPT ;  /* 0x000000100400788c */ /* 0x001fe4000bf06070 */
[----:B------:R-:W-:-:S07]  /*1640*/  ULOP3.LUT UR6, UR4, 0xf, URZ, 0xc0, !UPT ;  /* 0x0000000f04067892 */ /* 0x000fce000f8ec0ff */
[----:B------:R-:W-:Y:S05]  /*1650*/  BRA.U !UP0, `(.L_x_52) ;  /* 0x0000001508f07547 */ /* 0x000fea000b800000 */
[----:B------:R-:W-:Y:S01]  /*1660*/  ULOP3.LUT UR4, UR4, 0x7ffffff0, URZ, 0xc0, !UPT ;  /* 0x7ffffff004047892 */ /* 0x000fe2000f8ec0ff */
[----:B------:R-:W-:-:S03]  /*1670*/  IADD3 R0, P0, PT, R8, 0x40, RZ ;  /* 0x0000004008007810 */ /* 0x000fc60007f1e0ff */
[----:B------:R-:W-:Y:S02]  /*1680*/  UIADD3 UR5, UPT, UPT, -UR4, URZ, URZ ;  /* 0x000000ff04057290 */ /* 0x000fe4000fffe1ff */
[----:B------:R-:W-:Y:S02]  /*1690*/  IMAD.X R3, RZ, RZ, R9, P0 ;  /* 0x000000ffff037224 */ /* 0x000fe400000e0609 */
[----:B------:R-:W-:-:S08]  /*16a0*/  IMAD.U32 R2, RZ, RZ, UR4 ;  /* 0x00000004ff027e24 */ /* 0x000fd0000f8e00ff */
.L_x_85:
[----:B0-----:R-:W-:Y:S01]  /*16b0*/  MOV R22, R0 ;  /* 0x0000000000167202 */ /* 0x001fe20000000f00 */
[----:B------:R-:W-:-:S05]  /*16c0*/  IMAD.MOV.U32 R23, RZ, RZ, R3 ;  /* 0x000000ffff177224 */ /* 0x000fca00078e0003 */
[----:B------:R-:W2:Y:S01]  /*16d0*/  LDG.E.64 R16, desc[UR8][R22.64+-0x40] ;  /* 0xffffc00816107981 */ /* 0x000ea2000c1e1b00 */
[----:B------:R-:W0:Y:S01]  /*16e0*/  MUFU.RCP64H R5, R7 ;  /* 0x0000000700057308 */ /* 0x000e220000001800 */
[----:B------:R-:W-:Y:S01]  /*16f0*/  IMAD.MOV.U32 R4, RZ, RZ, 0x1 ;  /* 0x00000001ff047424 */ /* 0x000fe200078e00ff */
[----:B------:R-:W-:Y:S01]  /*1700*/  UIADD3 UR5, UPT, UPT, UR5, 0x10, URZ ;  /* 0x0000001005057890 */ /* 0x000fe2000fffe0ff */
[----:B------:R-:W-:Y:S03]  /*1710*/  BSSY.RECONVERGENT B1, `(.L_x_53) ;  /* 0x0000014000017945 */ /* 0x000fe60003800200 */
[----:B------:R-:W-:Y:S01]  /*1720*/  UISETP.NE.AND UP0, UPT, UR5, URZ, UPT ;  /* 0x000000ff0500728c */ /* 0x000fe2000bf05270 */
[----:B0-----:R-:W-:-:S08]  /*1730*/  DFMA R12, R4, -R6, 1 ;  /* 0x3ff00000040c742b */ /* 0x001fd00000000806 */
[----:B------:R-:W-:-:S08]  /*1740*/  DFMA R12, R12, R12, R12 ;  /* 0x0000000c0c0c722b */ /* 0x000fd0000000000c */
[----:B------:R-:W-:-:S08]  /*1750*/  DFMA R12, R4, R12, R4 ;  /* 0x0000000c040c722b */ /* 0x000fd00000000004 */
[----:B------:R-:W-:-:S08]  /*1760*/  DFMA R4, R12, -R6, 1 ;  /* 0x3ff000000c04742b */ /* 0x000fd00000000806 */
[----:B------:R-:W-:-:S08]  /*1770*/  DFMA R4, R12, R4, R12 ;  /* 0x000000040c04722b */ /* 0x000fd0000000000c */
[----:B--2---:R-:W-:Y:S01]  /*1780*/  DMUL R12, R16, R4 ;  /* 0x00000004100c7228 */ /* 0x004fe20000000000 */
[----:B------:R-:W-:-:S07]  /*1790*/  FSETP.GEU.AND P1, PT, |R17|, 6.5827683646048100446e-37, PT ;  /* 0x036000001100780b */ /* 0x000fce0003f2e200 */
[----:B------:R-:W-:-:S08]  /*17a0*/  DFMA R14, R12, -R6, R16 ;  /* 0x800000060c0e722b */ /* 0x000fd00000000010 */
        /* <DEDUP_REMOVED lines=10> */
.L_x_54:
[----:B------:R-:W-:Y:S05]  /*1850*/  BSYNC.RECONVERGENT B1 ;  /* 0x0000000000017941 */ /* 0x000fea0003800200 */
.L_x_53:
[----:B------:R-:W2:Y:S01]  /*1860*/  LDG.E.64 R16, desc[UR8][R22.64+-0x38] ;  /* 0xffffc80816107981 */ /* 0x000ea2000c1e1b00 */
[----:B------:R-:W0:Y:S01]  /*1870*/  MUFU.RCP64H R13, R7 ;  /* 0x00000007000d7308 */ /* 0x000e220000001800 */
[----:B------:R-:W-:Y:S01]  /*1880*/  IMAD.MOV.U32 R12, RZ, RZ, 0x1 ;  /* 0x00000001ff0c7424 */ /* 0x000fe200078e00ff */
[----:B------:R-:W-:Y:S01]  /*1890*/  BSSY.RECONVERGENT B1, `(.L_x_55) ;  /* 0x0000012000017945 */ /* 0x000fe20003800200 */
[----:B------:R1:W-:Y:S04]  /*18a0*/  STG.E.64 desc[UR8][R22.64+-0x40], R4 ;  /* 0xffffc00416007986 */ /* 0x0003e8000c101b08 */
        /* <DEDUP_REMOVED lines=11> */
[----:B-1----:R-:W-:Y:S05]  /*1960*/  @P0 BRA P1, `(.L_x_56) ;  /* 0x0000000000100947 */ /* 0x002fea0000800000 */
[----:B------:R-:W-:Y:S01]  /*1970*/  IMAD.MOV.U32 R14, RZ, RZ, R6 ;  /* 0x000000ffff0e7224 */ /* 0x000fe200078e0006 */
[----:B------:R-:W-:Y:S01]  /*1980*/  MOV R0, 0x19b0 ;  /* 0x000019b000007802 */ /* 0x000fe20000000f00 */
[----:B------:R-:W-:-:S07]  /*1990*/  IMAD.MOV.U32 R15, RZ, RZ, R7 ;  /* 0x000000ffff0f7224 */ /* 0x000fce00078e0007 */
[----:B------:R-:W-:Y:S05]  /*19a0*/  CALL.REL.NOINC `($__internal_0_$__cuda_sm20_div_rn_f64_full) ;  /* 0x0000002800487944 */ /* 0x000fea0003c00000 */
.L_x_56:
[----:B------:R-:W-:Y:S05]  /*19b0*/  BSYNC.RECONVERGENT B1 ;  /* 0x0000000000017941 */ /* 0x000fea0003800200 */
.L_x_55:
[----:B------:R-:W2:Y:S01]  /*19c0*/  LDG.E.64 R16, desc[UR8][R22.64+-0x30] ;  /* 0xffffd00816107981 */ /* 0x000ea2000c1e1b00 */
[----:B------:R-:W0:Y:S01]  /*19d0*/  MUFU.RCP64H R5, R7 ;  /* 0x0000000700057308 */ /* 0x000e220000001800 */
[----:B------:R-:W-:Y:S01]  /*19e0*/  MOV R4, 0x1 ;  /* 0x0000000100047802 */ /* 0x000fe20000000f00 */
        /* <DEDUP_REMOVED lines=18> */
[----:B------:R-:W-:Y:S02]  /*1b10*/  IMAD.MOV.U32 R4, RZ, RZ, R12 ;  /* 0x000000ffff047224 */ /* 0x000fe400078e000c */
[----:B------:R-:W-:-:S07]  /*1b20*/  IMAD.MOV.U32 R5, RZ, RZ, R13 ;  /* 0x000000ffff057224 */ /* 0x000fce00078e000d */
.L_x_58:
[----:B------:R-:W-:Y:S05]  /*1b30*/  BSYNC.RECONVERGENT B1 ;  /* 0x0000000000017941 */ /* 0x000fea0003800200 */
.L_x_57:
        /* <DEDUP_REMOVED lines=21> */
.L_x_60:
[----:B------:R-:W-:Y:S05]  /*1c90*/  BSYNC.RECONVERGENT B1 ;  /* 0x0000000000017941 */ /* 0x000fea0003800200 */
.L_x_59:
        /* <DEDUP_REMOVED lines=18> */
[----:B------:R-:W-:Y:S02]  /*1dc0*/  MOV R15, R7 ;  /* 0x00000007000f7202 */ /* 0x000fe40000000f00 */
[----:B------:R-:W-:-:S07]  /*1dd0*/  MOV R0, 0x1df0 ;  /* 0x00001df000007802 */ /* 0x000fce0000000f00 */
[----:B------:R-:W-:Y:S05]  /*1de0*/  CALL.REL.NOINC `($__internal_0_$__cuda_sm20_div_rn_f64_full) ;  /* 0x0000002400387944 */ /* 0x000fea0003c00000 */
[----:B------:R-:W-:Y:S02]  /*1df0*/  IMAD.MOV.U32 R4, RZ, RZ, R12 ;  /* 0x000000ffff047224 */ /* 0x000fe400078e000c */
[----:B------:R-:W-:-:S07]  /*1e00*/  IMAD.MOV.U32 R5, RZ, RZ, R13 ;  /* 0x000000ffff057224 */ /* 0x000fce00078e000d */
.L_x_62:
[----:B------:R-:W-:Y:S05]  /*1e10*/  BSYNC.RECONVERGENT B1 ;  /* 0x0000000000017941 */ /* 0x000fea0003800200 */
.L_x_61:
        /* <DEDUP_REMOVED lines=21> */
.L_x_64:
[----:B------:R-:W-:Y:S05]  /*1f70*/  BSYNC.RECONVERGENT B1 ;  /* 0x0000000000017941 */ /* 0x000fea0003800200 */
.L_x_63:
        /* <DEDUP_REMOVED lines=21> */
[----:B------:R-:W-:Y:S01]  /*20d0*/  IMAD.MOV.U32 R4, RZ, RZ, R12 ;  /* 0x000000ffff047224 */ /* 0x000fe200078e000c */
[----:B------:R-:W-:-:S07]  /*20e0*/  MOV R5, R13 ;  /* 0x0000000d00057202 */ /* 0x000fce0000000f00 */
.L_x_66:
[----:B------:R-:W-:Y:S05]  /*20f0*/  BSYNC.RECONVERGENT B1 ;  /* 0x0000000000017941 */ /* 0x000fea0003800200 */
.L_x_65:
        /* <DEDUP_REMOVED lines=21> */
.L_x_68:
[----:B------:R-:W-:Y:S05]  /*2250*/  BSYNC.RECONVERGENT B1 ;  /* 0x0000000000017941 */ /* 0x000fea0003800200 */
.L_x_67:
        /* <DEDUP_REMOVED lines=17> */
[----:B------:R-:W-:Y:S01]  /*2370*/  MOV R14, R6 ;  /* 0x00000006000e7202 */ /* 0x000fe20000000f00 */
[----:B------:R-:W-:Y:S01]  /*2380*/  IMAD.MOV.U32 R15, RZ, RZ, R7 ;  /* 0x000000ffff0f7224 */ /* 0x000fe200078e0007 */
[----:B------:R-:W-:-:S07]  /*2390*/  MOV R0, 0x23b0 ;  /* 0x000023b000007802 */ /* 0x000fce0000000f00 */
[----:B------:R-:W-:Y:S05]  /*23a0*/  CALL.REL.NOINC `($__internal_0_$__cuda_sm20_div_rn_f64_full) ;  /* 0x0000001c00c87944 */ /* 0x000fea0003c00000 */
[----:B------:R-:W-:Y:S02]  /*23b0*/  IMAD.MOV.U32 R4, RZ, RZ, R12 ;  /* 0x000000ffff047224 */ /* 0x000fe400078e000c */
[----:B------:R-:W-:-:S07]  /*23c0*/  IMAD.MOV.U32 R5, RZ, RZ, R13 ;  /* 0x000000ffff057224 */ /* 0x000fce00078e000d */
.L_x_70:
[----:B------:R-:W-:Y:S05]  /*23d0*/  BSYNC.RECONVERGENT B1 ;  /* 0x0000000000017941 */ /* 0x000fea0003800200 */
.L_x_69:
        /* <DEDUP_REMOVED lines=21> */
.L_x_72:
[----:B------:R-:W-:Y:S05]  /*2530*/  BSYNC.RECONVERGENT B1 ;  /* 0x0000000000017941 */ /* 0x000fea0003800200 */
.L_x_71:
        /* <DEDUP_REMOVED lines=21> */
[----:B------:R-:W-:Y:S01]  /*2690*/  MOV R4, R12 ;  /* 0x0000000c00047202 */ /* 0x000fe20000000f00 */
[----:B------:R-:W-:-:S07]  /*26a0*/  IMAD.MOV.U32 R5, RZ, RZ, R13 ;  /* 0x000000ffff057224 */ /* 0x000fce00078e000d */
.L_x_74:
[----:B------:R-:W-:Y:S05]  /*26b0*/  BSYNC.RECONVERGENT B1 ;  /* 0x0000000000017941 */ /* 0x000fea0003800200 */
.L_x_73:
        /* <DEDUP_REMOVED lines=21> */
.L_x_76:
[----:B------:R-:W-:Y:S05]  /*2810*/  BSYNC.RECONVERGENT B1 ;  /* 0x0000000000017941 */ /* 0x000fea0003800200 */
.L_x_75:
        /* <DEDUP_REMOVED lines=23> */
.L_x_78:
[----:B------:R-:W-:Y:S05]  /*2990*/  BSYNC.RECONVERGENT B1 ;  /* 0x0000000000017941 */ /* 0x000fea0003800200 */
.L_x_77:
        /* <DEDUP_REMOVED lines=21> */
.L_x_80:
[----:B------:R-:W-:Y:S05]  /*2af0*/  BSYNC.RECONVERGENT B1 ;  /* 0x0000000000017941 */ /* 0x000fea0003800200 */
.L_x_79:
        /* <DEDUP_REMOVED lines=23> */
.L_x_82:
[----:B------:R-:W-:Y:S05]  /*2c70*/  BSYNC.RECONVERGENT B1 ;  /* 0x0000000000017941 */ /* 0x000fea0003800200 */
.L_x_81:
        /* <DEDUP_REMOVED lines=21> */
.L_x_84:
[----:B------:R-:W-:Y:S05]  /*2dd0*/  BSYNC.RECONVERGENT B1 ;  /* 0x0000000000017941 */ /* 0x000fea0003800200 */
.L_x_83:
[----:B------:R0:W-:Y:S01]  /*2de0*/  STG.E.64 desc[UR8][R22.64+0x38], R12 ;  /* 0x0000380c16007986 */ /* 0x0001e2000c101b08 */
[----:B------:R-:W-:-:S05]  /*2df0*/  IADD3 R0, P0, PT, R22, 0x80, RZ ;  /* 0x0000008016007810 */ /* 0x000fca0007f1e0ff */
[----:B------:R-:W-:Y:S01]  /*2e00*/  IMAD.X R3, RZ, RZ, R23, P0 ;  /* 0x000000ffff037224 */ /* 0x000fe200000e0617 */
[----:B------:R-:W-:Y:S07]  /*2e10*/  BRA.U UP0, `(.L_x_85) ;  /* 0xffffffe900247547 */ /* 0x000fee000b83ffff */
.L_x_52:
[----:B------:R-:W-:-:S13]  /*2e20*/  ISETP.NE.AND P0, PT, RZ, UR6, PT ;  /* 0x00000006ff007c0c */ /* 0x000fda000bf05270 */
[----:B------:R-:W-:Y:S05]  /*2e30*/  @!P0 EXIT ;  /* 0x000000000000894d */ /* 0x000fea0003800000 */
[----:B------:R-:W1:Y:S01]  /*2e40*/  LDCU UR4, c[0x0][0x388] ;  /* 0x00007100ff0477ac */ /* 0x000e620008000800 */
[----:B------:R-:W-:Y:S02]  /*2e50*/  UISETP.GE.U32.AND UP0, UPT, UR6, 0x8, UPT ;  /* 0x000000080600788c */ /* 0x000fe4000bf06070 */
[----:B-1----:R-:W-:-:S07]  /*2e60*/  ULOP3.LUT UR4, UR4, 0x7, URZ, 0xc0, !UPT ;  /* 0x0000000704047892 */ /* 0x002fce000f8ec0ff */
[----:B------:R-:W-:Y:S05]  /*2e70*/  BRA.U !UP0, `(.L_x_86) ;  /* 0x0000000908e87547 */ /* 0x000fea000b800000 */
[----:B0-----:R-:W-:-:S05]  /*2e80*/  IMAD.WIDE.U32 R22, R2, 0x8, R8 ;  /* 0x0000000802167825 */ /* 0x001fca00078e0008 */
[----:B------:R-:W2:Y:S01]  /*2e90*/  LDG.E.64 R16, desc[UR8][R22.64] ;  /* 0x0000000816107981 */ /* 0x000ea2000c1e1b00 */
[----:B------:R-:W0:Y:S01]  /*2ea0*/  MUFU.RCP64H R5, R7 ;  /* 0x0000000700057308 */ /* 0x000e220000001800 */
[----:B------:R-:W-:Y:S01]  /*2eb0*/  IMAD.MOV.U32 R4, RZ, RZ, 0x1 ;  /* 0x00000001ff047424 */ /* 0x000fe200078e00ff */
[----:B------:R-:W-:Y:S05]  /*2ec0*/  BSSY.RECONVERGENT B1, `(.L_x_87) ;  /* 0x0000013000017945 */ /* 0x000fea0003800200 */
        /* <DEDUP_REMOVED lines=18> */
.L_x_88:
[----:B------:R-:W-:Y:S05]  /*2ff0*/  BSYNC.RECONVERGENT B1 ;  /* 0x0000000000017941 */ /* 0x000fea0003800200 */
.L_x_87:
        /* <DEDUP_REMOVED lines=21> */
.L_x_90:
[----:B------:R-:W-:Y:S05]  /*3150*/  BSYNC.RECONVERGENT B1 ;  /* 0x0000000000017941 */ /* 0x000fea0003800200 */
.L_x_89:
        /* <DEDUP_REMOVED lines=23> */
.L_x_92:
[----:B------:R-:W-:Y:S05]  /*32d0*/  BSYNC.RECONVERGENT B1 ;  /* 0x0000000000017941 */ /* 0x000fea0003800200 */
.L_x_91:
        /* <DEDUP_REMOVED lines=21> */
.L_x_94:
[----:B------:R-:W-:Y:S05]  /*3430*/  BSYNC.RECONVERGENT B1 ;  /* 0x0000000000017941 */ /* 0x000fea0003800200 */
.L_x_93:
        /* <DEDUP_REMOVED lines=23> */
.L_x_96:
[----:B------:R-:W-:Y:S05]  /*35b0*/  BSYNC.RECONVERGENT B1 ;  /* 0x0000000000017941 */ /* 0x000fea0003800200 */
.L_x_95:
        /* <DEDUP_REMOVED lines=21> */
.L_x_98:
[----:B------:R-:W-:Y:S05]  /*3710*/  BSYNC.RECONVERGENT B1 ;  /* 0x0000000000017941 */ /* 0x000fea0003800200 */
.L_x_97:
        /* <DEDUP_REMOVED lines=23> */
.L_x_100:
[----:B------:R-:W-:Y:S05]  /*3890*/  BSYNC.RECONVERGENT B1 ;  /* 0x0000000000017941 */ /* 0x000fea0003800200 */
.L_x_99:
        /* <DEDUP_REMOVED lines=21> */
.L_x_102:
[----:B------:R-:W-:Y:S05]  /*39f0*/  BSYNC.RECONVERGENT B1 ;  /* 0x0000000000017941 */ /* 0x000fea0003800200 */
.L_x_101:
[----:B------:R1:W-:Y:S01]  /*3a00*/  STG.E.64 desc[UR8][R22.64+0x38], R12 ;  /* 0x0000380c16007986 */ /* 0x0003e2000c101b08 */
[----:B------:R-:W-:-:S07]  /*3a10*/  VIADD R2, R2, 0x8 ;  /* 0x0000000802027836 */ /* 0x000fce0000000000 */
.L_x_86:
[----:B------:R-:W-:-:S13]  /*3a20*/  ISETP.NE.AND P0, PT, RZ, UR4, PT ;  /* 0x00000004ff007c0c */ /* 0x000fda000bf05270 */
[----:B------:R-:W-:Y:S05]  /*3a30*/  @!P0 EXIT ;  /* 0x000000000000894d */ /* 0x000fea0003800000 */
[----:B------:R-:W2:Y:S01]  /*3a40*/  LDCU UR5, c[0x0][0x388] ;  /* 0x00007100ff0577ac */ /* 0x000ea20008000800 */
[----:B------:R-:W-:Y:S02]  /*3a50*/  UISETP.GE.U32.AND UP0, UPT, UR4, 0x4, UPT ;  /* 0x000000040400788c */ /* 0x000fe4000bf06070 */
[----:B--2---:R-:W-:-:S07]  /*3a60*/  ULOP3.LUT UR5, UR5, 0x3, URZ, 0xc0, !UPT ;  /* 0x0000000305057892 */ /* 0x004fce000f8ec0ff */
[----:B------:R-:W-:Y:S05]  /*3a70*/  BRA.U !UP0, `(.L_x_103) ;  /* 0x0000000508787547 */ /* 0x000fea000b800000 */
[----:B------:R-:W-:-:S05]  /*3a80*/  IMAD.WIDE.U32 R8, R2, 0x8, R8 ;  /* 0x0000000802087825 */ /* 0x000fca00078e0008 */
[----:B------:R-:W2:Y:S01]  /*3a90*/  LDG.E.64 R16, desc[UR8][R8.64] ;  /* 0x0000000808107981 */ /* 0x000ea2000c1e1b00 */
[----:B------:R-:W0:Y:S01]  /*3aa0*/  MUFU.RCP64H R5, R7 ;  /* 0x0000000700057308 */ /* 0x000e220000001800 */
[----:B------:R-:W-:Y:S01]  /*3ab0*/  MOV R4, 0x1 ;  /* 0x0000000100047802 */ /* 0x000fe20000000f00 */
[----:B------:R-:W-:Y:S05]  /*3ac0*/  BSSY.RECONVERGENT B1, `(.L_x_104) ;  /* 0x0000013000017945 */ /* 0x000fea0003800200 */
[----:B01----:R-:W-:-:S08]  /*3ad0*/  DFMA R12, R4, -R6, 1 ;  /* 0x3ff00000040c742b */ /* 0x003fd00000000806 */
        /* <DEDUP_REMOVED lines=15> */
[----:B------:R-:W-:Y:S02]  /*3bd0*/  IMAD.MOV.U32 R4, RZ, RZ, R12 ;  /* 0x000000ffff047224 */ /* 0x000fe400078e000c */
[----:B------:R-:W-:-:S07]  /*3be0*/  IMAD.MOV.U32 R5, RZ, RZ, R13 ;  /* 0x000000ffff057224 */ /* 0x000fce00078e000d */
.L_x_105:
[----:B------:R-:W-:Y:S05]  /*3bf0*/  BSYNC.RECONVERGENT B1 ;  /* 0x0000000000017941 */ /* 0x000fea0003800200 */
.L_x_104:
        /* <DEDUP_REMOVED lines=21> */
.L_x_107:
[----:B------:R-:W-:Y:S05]  /*3d50*/  BSYNC.RECONVERGENT B1 ;  /* 0x0000000000017941 */ /* 0x000fea0003800200 */
.L_x_106:
        /* <DEDUP_REMOVED lines=23> */
.L_x_109:
[----:B------:R-:W-:Y:S05]  /*3ed0*/  BSYNC.RECONVERGENT B1 ;  /* 0x0000000000017941 */ /* 0x000fea0003800200 */
.L_x_108:
        /* <DEDUP_REMOVED lines=21> */
.L_x_111:
[----:B------:R-:W-:Y:S05]  /*4030*/  BSYNC.RECONVERGENT B1 ;  /* 0x0000000000017941 */ /* 0x000fea0003800200 */
.L_x_110:
[----:B------:R2:W-:Y:S01]  /*4040*/  STG.E.64 desc[UR8][R8.64+0x18], R12 ;  /* 0x0000180c08007986 */ /* 0x0005e2000c101b08 */
[----:B------:R-:W-:-:S07]  /*4050*/  VIADD R2, R2, 0x4 ;  /* 0x0000000402027836 */ /* 0x000fce0000000000 */
.L_x_103:
[----:B------:R-:W-:-:S13]  /*4060*/  ISETP.NE.AND P0, PT, RZ, UR5, PT ;  /* 0x00000005ff007c0c */ /* 0x000fda000bf05270 */
[----:B------:R-:W-:Y:S05]  /*4070*/  @!P0 EXIT ;  /* 0x000000000000894d */ /* 0x000fea0003800000 */
[----:B------:R-:W3:Y:S01]  /*4080*/  LDCU.64 UR6, c[0x0][0x380] ;  /* 0x00007000ff0677ac */ /* 0x000ee20008000a00 */
[----:B------:R-:W-:Y:S01]  /*4090*/  IMAD.WIDE.U32 R2, R2, 0x8, R10 ;  /* 0x0000000802027825 */ /* 0x000fe200078e000a */
[----:B------:R-:W-:Y:S02]  /*40a0*/  UIADD3 UR4, UPT, UPT, -UR5, URZ, URZ ;  /* 0x000000ff05047290 */ /* 0x000fe4000fffe1ff */
[----:B---3--:R-:W-:-:S04]  /*40b0*/  IADD3 R0, P0, PT, R2, UR6, RZ ;  /* 0x0000000602007c10 */ /* 0x008fc8000ff1e0ff */
[----:B------:R-:W-:-:S09]  /*40c0*/  IADD3.X R5, PT, PT, R3, UR7, RZ, P0, !PT ;  /* 0x0000000703057c10 */ /* 0x000fd200087fe4ff */
.L_x_114:
[----:B--23--:R-:W-:Y:S02]  /*40d0*/  IMAD.MOV.U32 R8, RZ, RZ, R0 ;  /* 0x000000ffff087224 */ /* 0x00cfe400078e0000 */
[----:B------:R-:W-:-:S05]  /*40e0*/  IMAD.MOV.U32 R9, RZ, RZ, R5 ;  /* 0x000000ffff097224 */ /* 0x000fca00078e0005 */
[----:B------:R-:W2:Y:S01]  /*40f0*/  LDG.E.64 R16, desc[UR8][R8.64] ;  /* 0x0000000808107981 */ /* 0x000ea2000c1e1b00 */
[----:B------:R-:W3:Y:S01]  /*4100*/  MUFU.RCP64H R3, R7 ;  /* 0x0000000700037308 */ /* 0x000ee20000001800 */
[----:B------:R-:W-:Y:S01]  /*4110*/  IMAD.MOV.U32 R2, RZ, RZ, 0x1 ;  /* 0x00000001ff027424 */ /* 0x000fe200078e00ff */
[----:B------:R-:W-:Y:S01]  /*4120*/  UIADD3 UR4, UPT, UPT, UR4, 0x1, URZ ;  /* 0x0000000104047890 */ /* 0x000fe2000fffe0ff */
[----:B------:R-:W-:Y:S03]  /*4130*/  BSSY.RECONVERGENT B1, `(.L_x_112) ;  /* 0x0000014000017945 */ /* 0x000fe60003800200 */
[----:B------:R-:W-:Y:S01]  /*4140*/  UISETP.NE.AND UP0, UPT, UR4, URZ, UPT ;  /* 0x000000ff0400728c */ /* 0x000fe2000bf05270 */
[----:B---3--:R-:W-:-:S08]  /*4150*/  DFMA R4, R2, -R6, 1 ;  /* 0x3ff000000204742b */ /* 0x008fd00000000806 */
        /* <DEDUP_REMOVED lines=11> */
[----:B------:R-:W-:Y:S01]  /*4210*/  MOV R14, R6 ;  /* 0x00000006000e7202 */ /* 0x000fe20000000f00 */
[----:B------:R-:W-:Y:S01]  /*4220*/  IMAD.MOV.U32 R15, RZ, RZ, R7 ;  /* 0x000000ffff0f7224 */ /* 0x000fe200078e0007 */
[----:B------:R-:W-:-:S07]  /*4230*/  MOV R0, 0x4250 ;  /* 0x0000425000007802 */ /* 0x000fce0000000f00 */
[----:B01----:R-:W-:Y:S05]  /*4240*/  CALL.REL.NOINC `($__internal_0_$__cuda_sm20_div_rn_f64_full) ;  /* 0x0000000000207944 */ /* 0x003fea0003c00000 */
[----:B------:R-:W-:Y:S02]  /*4250*/  IMAD.MOV.U32 R2, RZ, RZ, R12 ;  /* 0x000000ffff027224 */ /* 0x000fe400078e000c */
[----:B------:R-:W-:-:S07]  /*4260*/  IMAD.MOV.U32 R3, RZ, RZ, R13 ;  /* 0x000000ffff037224 */ /* 0x000fce00078e000d */
.L_x_113:
[----:B------:R-:W-:Y:S05]  /*4270*/  BSYNC.RECONVERGENT B1 ;  /* 0x0000000000017941 */ /* 0x000fea0003800200 */
.L_x_112:
[----:B------:R3:W-:Y:S01]  /*4280*/  STG.E.64 desc[UR8][R8.64], R2 ;  /* 0x0000000208007986 */ /* 0x0007e2000c101b08 */
[----:B------:R-:W-:-:S05]  /*4290*/  IADD3 R0, P0, PT, R8, 0x8, RZ ;  /* 0x0000000808007810 */ /* 0x000fca0007f1e0ff */
[----:B------:R-:W-:Y:S01]  /*42a0*/  IMAD.X R5, RZ, RZ, R9, P0 ;  /* 0x000000ffff057224 */ /* 0x000fe200000e0609 */
[----:B------:R-:W-:Y:S07]  /*42b0*/  BRA.U UP0, `(.L_x_114) ;  /* 0xfffffffd00847547 */ /* 0x000fee000b83ffff */
[----:B------:R-:W-:Y:S05]  /*42c0*/  EXIT ;  /* 0x000000000000794d */ /* 0x000fea0003800000 */
        .weak           $__internal_0_$__cuda_sm20_div_rn_f64_full
        .type           $__internal_0_$__cuda_sm20_div_rn_f64_full,@function
        .size           $__internal_0_$__cuda_sm20_div_rn_f64_full,($__internal_1_$__cuda_sm20_dsqrt_rn_f64_mediumpath_v1 - $__internal_0_$__cuda_sm20_div_rn_f64_full)
$__internal_0_$__cuda_sm20_div_rn_f64_full:
[C---:B------:R-:W-:Y:S01]  /*42d0*/  FSETP.GEU.AND P0, PT, |R15|.reuse, 1.469367938527859385e-39, PT ;  /* 0x001000000f00780b */ /* 0x040fe20003f0e200 */
[----:B------:R-:W-:Y:S01]  /*42e0*/  IMAD.MOV.U32 R18, RZ, RZ, 0x1 ;  /* 0x00000001ff127424 */ /* 0x000fe200078e00ff */
[----:B------:R-:W-:Y:S01]  /*42f0*/  LOP3.LUT R12, R15, 0x800fffff, RZ, 0xc0, !PT ;  /* 0x800fffff0f0c7812 */ /* 0x000fe200078ec0ff */
[----:B------:R-:W-:Y:S01]  /*4300*/  BSSY.RECONVERGENT B0, `(.L_x_115) ;  /* 0x0000054000007945 */ /* 0x000fe20003800200 */
[C---:B------:R-:W-:Y:S02]  /*4310*/  FSETP.GEU.AND P3, PT, |R17|.reuse, 1.469367938527859385e-39, PT ;  /* 0x001000001100780b */ /* 0x040fe40003f6e200 */
[----:B------:R-:W-:Y:S02]  /*4320*/  LOP3.LUT R13, R12, 0x3ff00000, RZ, 0xfc, !PT ;  /* 0x3ff000000c0d7812 */ /* 0x000fe400078efcff */
[----:B------:R-:W-:Y:S02]  /*4330*/  MOV R12, R14 ;  /* 0x0000000e000c7202 */ /* 0x000fe40000000f00 */
[----:B------:R-:W-:-:S02]  /*4340*/  LOP3.LUT R3, R17, 0x7ff00000, RZ, 0xc0, !PT ;  /* 0x7ff0000011037812 */ /* 0x000fc400078ec0ff */
[----:B------:R-:W-:Y:S01]  /*4350*/  LOP3.LUT R24, R15, 0x7ff00000, RZ, 0xc0, !PT ;  /* 0x7ff000000f187812 */ /* 0x000fe200078ec0ff */
[----:B------:R-:W-:-:S03]  /*4360*/  @!P0 DMUL R12, R14, 8.98846567431157953865e+307 ;  /* 0x7fe000000e0c8828 */ /* 0x000fc60000000000 */
[----:B------:R-:W-:Y:S01]  /*4370*/  ISETP.GE.U32.AND P2, PT, R3, R24, PT ;  /* 0x000000180300720c */ /* 0x000fe20003f46070 */
[----:B------:R-:W-:Y:S01]  /*4380*/  @!P3 IMAD.MOV.U32 R26, RZ, RZ, RZ ;  /* 0x000000ffff1ab224 */ /* 0x000fe200078e00ff */
[----:B------:R-:W-:Y:S01]  /*4390*/  @!P3 LOP3.LUT R4, R15, 0x7ff00000, RZ, 0xc0, !PT ;  /* 0x7ff000000f04b812 */ /* 0x000fe200078ec0ff */
[----:B------:R-:W0:Y:S03]  /*43a0*/  MUFU.RCP64H R19, R13 ;  /* 0x0000000d00137308 */ /* 0x000e260000001800 */
[----:B------:R-:W-:Y:S01]  /*43b0*/  @!P3 ISETP.GE.U32.AND P4, PT, R3, R4, PT ;  /* 0x000000040300b20c */ /* 0x000fe20003f86070 */
[----:B------:R-:W-:Y:S01]  /*43c0*/  IMAD.MOV.U32 R4, RZ, RZ, 0x1ca00000 ;  /* 0x1ca00000ff047424 */ /* 0x000fe200078e00ff */
[----:B------:R-:W-:-:S04]  /*43d0*/  @!P0 LOP3.LUT R24, R13, 0x7ff00000, RZ, 0xc0, !PT ;  /* 0x7ff000000d188812 */ /* 0x000fc800078ec0ff */
[----:B------:R-:W-:-:S04]  /*43e0*/  @!P3 SEL R5, R4, 0x63400000, !P4 ;  /* 0x634000000405b807 */ /* 0x000fc80006000000 */
[----:B------:R-:W-:Y:S01]  /*43f0*/  @!P3 LOP3.LUT R5, R5, 0x80000000, R17, 0xf8, !PT ;  /* 0x800000000505b812 */ /* 0x000fe200078ef811 */
[----:B0-----:R-:W-:-:S03]  /*4400*/  DFMA R20, R18, -R12, 1 ;  /* 0x3ff000001214742b */ /* 0x001fc6000000080c */
[----:B------:R-:W-:Y:S02]  /*4410*/  @!P3 LOP3.LUT R27, R5, 0x100000, RZ, 0xfc, !PT ;  /* 0x00100000051bb812 */ /* 0x000fe400078efcff */
[----:B------:R-:W-:-:S03]  /*4420*/  MOV R5, R3 ;  /* 0x0000000300057202 */ /* 0x000fc60000000f00 */
[----:B------:R-:W-:-:S08]  /*4430*/  DFMA R20, R20, R20, R20 ;  /* 0x000000141414722b */ /* 0x000fd00000000014 */
[----:B------:R-:W-:Y:S01]  /*4440*/  DFMA R20, R18, R20, R18 ;  /* 0x000000141214722b */ /* 0x000fe20000000012 */
[----:B------:R-:W-:Y:S01]  /*4450*/  SEL R19, R4, 0x63400000, !P2 ;  /* 0x6340000004137807 */ /* 0x000fe20005000000 */
[----:B------:R-:W-:-:S03]  /*4460*/  IMAD.MOV.U32 R18, RZ, RZ, R16 ;  /* 0x000000ffff127224 */ /* 0x000fc600078e0010 */
[----:B------:R-:W-:-:S03]  /*4470*/  LOP3.LUT R19, R19, 0x800fffff, R17, 0xf8, !PT ;  /* 0x800fffff13137812 */ /* 0x000fc600078ef811 */
[----:B------:R-:W-:-:S03]  /*4480*/  DFMA R28, R20, -R12, 1 ;  /* 0x3ff00000141c742b */ /* 0x000fc6000000080c */
[----:B------:R-:W-:-:S05]  /*4490*/  @!P3 DFMA R18, R18, 2, -R26 ;  /* 0x400000001212b82b */ /* 0x000fca000000081a */
[----:B------:R-:W-:-:S05]  /*44a0*/  DFMA R28, R20, R28, R20 ;  /* 0x0000001c141c722b */ /* 0x000fca0000000014 */
[----:B------:R-:W-:-:S03]  /*44b0*/  @!P3 LOP3.LUT R5, R19, 0x7ff00000, RZ, 0xc0, !PT ;  /* 0x7ff000001305b812 */ /* 0x000fc600078ec0ff */
[----:B------:R-:W-:Y:S02]  /*44c0*/  DMUL R26, R28, R18 ;  /* 0x000000121c1a7228 */ /* 0x000fe40000000000 */
[----:B------:R-:W-:-:S05]  /*44d0*/  VIADD R25, R5, 0xffffffff ;  /* 0xffffffff05197836 */ /* 0x000fca0000000000 */
[----:B------:R-:W-:Y:S01]  /*44e0*/  ISETP.GT.U32.AND P0, PT, R25, 0x7feffffe, PT ;  /* 0x7feffffe1900780c */ /* 0x000fe20003f04070 */
[----:B------:R-:W-:Y:S01]  /*44f0*/  VIADD R25, R24, 0xffffffff ;  /* 0xffffffff18197836 */ /* 0x000fe20000000000 */
[----:B------:R-:W-:-:S04]  /*4500*/  DFMA R20, R26, -R12, R18 ;  /* 0x8000000c1a14722b */ /* 0x000fc80000000012 */
[----:B------:R-:W-:-:S04]  /*4510*/  ISETP.GT.U32.OR P0, PT, R25, 0x7feffffe, P0 ;  /* 0x7feffffe1900780c */ /* 0x000fc80000704470 */
[----:B------:R-:W-:-:S09]  /*4520*/  DFMA R20, R28, R20, R26 ;  /* 0x000000141c14722b */ /* 0x000fd2000000001a */
[----:B------:R-:W-:Y:S05]  /*4530*/  @P0 BRA `(.L_x_116) ;  /* 0x00000000006c0947 */ /* 0x000fea0003800000 */
[----:B------:R-:W-:-:S04]  /*4540*/  LOP3.LUT R16, R15, 0x7ff00000, RZ, 0xc0, !PT ;  /* 0x7ff000000f107812 */ /* 0x000fc800078ec0ff */
[CC--:B------:R-:W-:Y:S02]  /*4550*/  VIADDMNMX R5, R3.reuse, -R16.reuse, 0xb9600000, !PT ;  /* 0xb960000003057446 */ /* 0x0c0fe40007800910 */
[----:B------:R-:W-:Y:S02]  /*4560*/  ISETP.GE.U32.AND P0, PT, R3, R16, PT ;  /* 0x000000100300720c */ /* 0x000fe40003f06070 */
[----:B------:R-:W-:Y:S02]  /*4570*/  VIMNMX R3, PT, PT, R5, 0x46a00000, PT ;  /* 0x46a0000005037848 */ /* 0x000fe40003fe0100 */
[----:B------:R-:W-:-:S05]  /*4580*/  SEL R4, R4, 0x63400000, !P0 ;  /* 0x6340000004047807 */ /* 0x000fca0004000000 */
[----:B------:R-:W-:Y:S01]  /*4590*/  IMAD.IADD R3, R3, 0x1, -R4 ;  /* 0x0000000103037824 */ /* 0x000fe200078e0a04 */
[----:B------:R-:W-:-:S03]  /*45a0*/  MOV R4, RZ ;  /* 0x000000ff00047202 */ /* 0x000fc60000000f00 */
[----:B------:R-:W-:-:S06]  /*45b0*/  VIADD R5, R3, 0x7fe00000 ;  /* 0x7fe0000003057836 */ /* 0x000fcc0000000000 */
[----:B------:R-:W-:-:S10]  /*45c0*/  DMUL R26, R20, R4 ;  /* 0x00000004141a7228 */ /* 0x000fd40000000000 */
[----:B------:R-:W-:-:S13]  /*45d0*/  FSETP.GTU.AND P0, PT, |R27|, 1.469367938527859385e-39, PT ;  /* 0x001000001b00780b */ /* 0x000fda0003f0c200 */
[----:B------:R-:W-:Y:S05]  /*45e0*/  @P0 BRA `(.L_x_117) ;  /* 0x0000000000940947 */ /* 0x000fea0003800000 */
[----:B------:R-:W-:-:S06]  /*45f0*/  DFMA R12, R20, -R12, R18 ;  /* 0x8000000c140c722b */ /* 0x000fcc0000000012 */
[----:B------:R-:W-:-:S04]  /*4600*/  IMAD.MOV.U32 R12, RZ, RZ, RZ ;  /* 0x000000ffff0c7224 */ /* 0x000fc800078e00ff */
[C---:B------:R-:W-:Y:S02]  /*4610*/  FSETP.NEU.AND P0, PT, R13.reuse, RZ, PT ;  /* 0x000000ff0d00720b */ /* 0x040fe40003f0d000 */
[----:B------:R-:W-:-:S04]  /*4620*/  LOP3.LUT R15, R13, 0x80000000, R15, 0x48, !PT ;  /* 0x800000000d0f7812 */ /* 0x000fc800078e480f */
[----:B------:R-:W-:-:S07]  /*4630*/  LOP3.LUT R13, R15, R5, RZ, 0xfc, !PT ;  /* 0x000000050f0d7212 */ /* 0x000fce00078efcff */
[----:B------:R-:W-:Y:S05]  /*4640*/  @!P0 BRA `(.L_x_117) ;  /* 0x00000000007c8947 */ /* 0x000fea0003800000 */
[----:B------:R-:W-:Y:S01]  /*4650*/  IMAD.MOV R5, RZ, RZ, -R3 ;  /* 0x000000ffff057224 */ /* 0x000fe200078e0a03 */
[----:B------:R-:W-:Y:S01]  /*4660*/  DMUL.RP R12, R20, R12 ;  /* 0x0000000c140c7228 */ /* 0x000fe20000008000 */
[----:B------:R-:W-:Y:S01]  /*4670*/  IMAD.MOV.U32 R4, RZ, RZ, RZ ;  /* 0x000000ffff047224 */ /* 0x000fe200078e00ff */
[----:B------:R-:W-:-:S05]  /*4680*/  IADD3 R3, PT, PT, -R3, -0x43300000, RZ ;  /* 0xbcd0000003037810 */ /* 0x000fca0007ffe1ff */
[----:B------:R-:W-:-:S03]  /*4690*/  DFMA R4, R26, -R4, R20 ;  /* 0x800000041a04722b */ /* 0x000fc60000000014 */
[----:B------:R-:W-:-:S07]  /*46a0*/  LOP3.LUT R15, R13, R15, RZ, 0x3c, !PT ;  /* 0x0000000f0d0f7212 */ /* 0x000fce00078e3cff */
[----:B------:R-:W-:-:S04]  /*46b0*/  FSETP.NEU.AND P0, PT, |R5|, R3, PT ;  /* 0x000000030500720b */ /* 0x000fc80003f0d200 */
[----:B------:R-:W-:Y:S02]  /*46c0*/  FSEL R26, R12, R26, !P0 ;  /* 0x0000001a0c1a7208 */ /* 0x000fe40004000000 */
[----:B------:R-:W-:Y:S01]  /*46d0*/  FSEL R27, R15, R27, !P0 ;  /* 0x0000001b0f1b7208 */ /* 0x000fe20004000000 */
[----:B------:R-:W-:Y:S06]  /*46e0*/  BRA `(.L_x_117) ;  /* 0x0000000000547947 */ /* 0x000fec0003800000 */
.L_x_116:
[----:B------:R-:W-:-:S14]  /*46f0*/  DSETP.NAN.AND P0, PT, R16, R16, PT ;  /* 0x000000101000722a */ /* 0x000fdc0003f08000 */
[----:B------:R-:W-:Y:S05]  /*4700*/  @P0 BRA `(.L_x_118) ;  /* 0x0000000000440947 */ /* 0x000fea0003800000 */
[----:B------:R-:W-:-:S14]  /*4710*/  DSETP.NAN.AND P0, PT, R14, R14, PT ;  /* 0x0000000e0e00722a */ /* 0x000fdc0003f08000 */
[----:B------:R-:W-:Y:S05]  /*4720*/  @P0 BRA `(.L_x_119) ;  /* 0x0000000000300947 */ /* 0x000fea0003800000 */
[----:B------:R-:W-:Y:S01]  /*4730*/  ISETP.NE.AND P0, PT, R5, R24, PT ;  /* 0x000000180500720c */ /* 0x000fe20003f05270 */
[----:B------:R-:W-:Y:S01]  /*4740*/  IMAD.MOV.U32 R26, RZ, RZ, 0x0 ;  /* 0x00000000ff1a7424 */ /* 0x000fe200078e00ff */
[----:B------:R-:W-:-:S11]  /*4750*/  MOV R27, 0xfff80000 ;  /* 0xfff80000001b7802 */ /* 0x000fd60000000f00 */
[----:B------:R-:W-:Y:S05]  /*4760*/  @!P0 BRA `(.L_x_117) ;  /* 0x0000000000348947 */ /* 0x000fea0003800000 */
[----:B------:R-:W-:Y:S02]  /*4770*/  ISETP.NE.AND P0, PT, R5, 0x7ff00000, PT ;  /* 0x7ff000000500780c */ /* 0x000fe40003f05270 */
[----:B------:R-:W-:Y:S02]  /*4780*/  LOP3.LUT R27, R17, 0x80000000, R15, 0x48, !PT ;  /* 0x80000000111b7812 */ /* 0x000fe400078e480f */
[----:B------:R-:W-:-:S13]  /*4790*/  ISETP.EQ.OR P0, PT, R24, RZ, !P0 ;  /* 0x000000ff1800720c */ /* 0x000fda0004702670 */
[----:B------:R-:W-:Y:S01]  /*47a0*/  @P0 LOP3.LUT R3, R27, 0x7ff00000, RZ, 0xfc, !PT ;  /* 0x7ff000001b030812 */ /* 0x000fe200078efcff */
[----:B------:R-:W-:Y:S02]  /*47b0*/  @!P0 IMAD.MOV.U32 R26, RZ, RZ, RZ ;  /* 0x000000ffff1a8224 */ /* 0x000fe400078e00ff */
[----:B------:R-:W-:Y:S02]  /*47c0*/  @P0 IMAD.MOV.U32 R26, RZ, RZ, RZ ;  /* 0x000000ffff1a0224 */ /* 0x000fe400078e00ff */
[----:B------:R-:W-:Y:S01]  /*47d0*/  @P0 IMAD.MOV.U32 R27, RZ, RZ, R3 ;  /* 0x000000ffff1b0224 */ /* 0x000fe200078e0003 */
[----:B------:R-:W-:Y:S06]  /*47e0*/  BRA `(.L_x_117) ;  /* 0x0000000000147947 */ /* 0x000fec0003800000 */
.L_x_119:
[----:B------:R-:W-:Y:S02]  /*47f0*/  LOP3.LUT R27, R15, 0x80000, RZ, 0xfc, !PT ;  /* 0x000800000f1b7812 */ /* 0x000fe400078efcff */
[----:B------:R-:W-:Y:S01]  /*4800*/  MOV R26, R14 ;  /* 0x0000000e001a7202 */ /* 0x000fe20000000f00 */
[----:B------:R-:W-:Y:S06]  /*4810*/  BRA `(.L_x_117) ;  /* 0x0000000000087947 */ /* 0x000fec0003800000 */
.L_x_118:
[----:B------:R-:W-:Y:S01]  /*4820*/  LOP3.LUT R27, R17, 0x80000, RZ, 0xfc, !PT ;  /* 0x00080000111b7812 */ /* 0x000fe200078efcff */
[----:B------:R-:W-:-:S07]  /*4830*/  IMAD.MOV.U32 R26, RZ, RZ, R16 ;  /* 0x000000ffff1a7224 */ /* 0x000fce00078e0010 */
.L_x_117:
[----:B------:R-:W-:Y:S05]  /*4840*/  BSYNC.RECONVERGENT B0 ;  /* 0x0000000000007941 */ /* 0x000fea0003800200 */
.L_x_115:
[----:B------:R-:W-:Y:S01]  /*4850*/  MOV R4, R0 ;  /* 0x0000000000047202 */ /* 0x000fe20000000f00 */
[----:B------:R-:W-:Y:S02]  /*4860*/  IMAD.MOV.U32 R5, RZ, RZ, 0x0 ;  /* 0x00000000ff057424 */ /* 0x000fe400078e00ff */
[----:B------:R-:W-:Y:S02]  /*4870*/  IMAD.MOV.U32 R12, RZ, RZ, R26 ;  /* 0x000000ffff0c7224 */ /* 0x000fe400078e001a */
[----:B------:R-:W-:Y:S01]  /*4880*/  IMAD.MOV.U32 R13, RZ, RZ, R27 ;  /* 0x000000ffff0d7224 */ /* 0x000fe200078e001b */
[----:B------:R-:W-:Y:S06]  /*4890*/  RET.REL.NODEC R4 `(_Z24standardize_block_kernelIdEvPT_ii) ;  /* 0xffffffb404d87950 */ /* 0x000fec0003c3ffff */
        .weak           $__internal_1_$__cuda_sm20_dsqrt_rn_f64_mediumpath_v1
        .type           $__internal_1_$__cuda_sm20_dsqrt_rn_f64_mediumpath_v1,@function
        .size           $__internal_1_$__cuda_sm20_dsqrt_rn_f64_mediumpath_v1,(.L_x_221 - $__internal_1_$__cuda_sm20_dsqrt_rn_f64_mediumpath_v1)
$__internal_1_$__cuda_sm20_dsqrt_rn_f64_mediumpath_v1:
[----:B------:R-:W-:Y:S01]  /*48a0*/  ISETP.GE.U32.AND P0, PT, R4, -0x3400000, PT ;  /* 0xfcc000000400780c */ /* 0x000fe20003f06070 */
[----:B------:R-:W-:Y:S01]  /*48b0*/  BSSY.RECONVERGENT B1, `(.L_x_120) ;  /* 0x0000028000017945 */ /* 0x000fe20003800200 */
[----:B------:R-:W-:Y:S01]  /*48c0*/  IMAD.MOV.U32 R4, RZ, RZ, R2 ;  /* 0x000000ffff047224 */ /* 0x000fe200078e0002 */
[----:B------:R-:W-:Y:S01]  /*48d0*/  MOV R5, R3 ;  /* 0x0000000300057202 */ /* 0x000fe20000000f00 */
[----:B------:R-:W-:Y:S02]  /*48e0*/  IMAD.MOV.U32 R14, RZ, RZ, R16 ;  /* 0x000000ffff0e7224 */ /* 0x000fe400078e0010 */
[----:B------:R-:W-:Y:S02]  /*48f0*/  IMAD.MOV.U32 R2, RZ, RZ, R18 ;  /* 0x000000ffff027224 */ /* 0x000fe400078e0012 */
[----:B------:R-:W-:-:S05]  /*4900*/  IMAD.MOV.U32 R3, RZ, RZ, R19 ;  /* 0x000000ffff037224 */ /* 0x000fca00078e0013 */
[----:B------:R-:W-:Y:S05]  /*4910*/  @!P0 BRA `(.L_x_121) ;  /* 0x0000000000208947 */ /* 0x000fea0003800000 */
[----:B------:R-:W-:-:S10]  /*4920*/  DFMA.RM R2, R2, R14, R12 ;  /* 0x0000000e0202722b */ /* 0x000fd4000000400c */
[----:B------:R-:W-:-:S05]  /*4930*/  IADD3 R6, P0, PT, R2, 0x1, RZ ;  /* 0x0000000102067810 */ /* 0x000fca0007f1e0ff */
[----:B------:R-:W-:-:S06]  /*4940*/  IMAD.X R7, RZ, RZ, R3, P0 ;  /* 0x000000ffff077224 */ /* 0x000fcc00000e0603 */
[----:B------:R-:W-:-:S08]  /*4950*/  DFMA.RP R4, -R2, R6, R4 ;  /* 0x000000060204722b */ /* 0x000fd00000008104 */
[----:B------:R-:W-:-:S06]  /*4960*/  DSETP.GT.AND P0, PT, R4, RZ, PT ;  /* 0x000000ff0400722a */ /* 0x000fcc0003f04000 */
[----:B------:R-:W-:Y:S02]  /*4970*/  FSEL R2, R6, R2, P0 ;  /* 0x0000000206027208 */ /* 0x000fe40000000000 */
[----:B------:R-:W-:Y:S01]  /*4980*/  FSEL R3, R7, R3, P0 ;  /* 0x0000000307037208 */ /* 0x000fe20000000000 */
[----:B------:R-:W-:Y:S06]  /*4990*/  BRA `(.L_x_122) ;  /* 0x0000000000647947 */ /* 0x000fec0003800000 */
.L_x_121:
[----:B------:R-:W-:-:S14]  /*49a0*/  DSETP.NE.AND P0, PT, R4, RZ, PT ;  /* 0x000000ff0400722a */ /* 0x000fdc0003f05000 */
[----:B------:R-:W-:Y:S05]  /*49b0*/  @!P0 BRA `(.L_x_123) ;  /* 0x0000000000588947 */ /* 0x000fea0003800000 */
[----:B------:R-:W-:-:S13]  /*49c0*/  ISETP.GE.AND P0, PT, R5, RZ, PT ;  /* 0x000000ff0500720c */ /* 0x000fda0003f06270 */
[----:B------:R-:W-:Y:S01]  /*49d0*/  @!P0 MOV R2, 0x0 ;  /* 0x0000000000028802 */ /* 0x000fe20000000f00 */
[----:B------:R-:W-:Y:S01]  /*49e0*/  @!P0 IMAD.MOV.U32 R3, RZ, RZ, -0x80000 ;  /* 0xfff80000ff038424 */ /* 0x000fe200078e00ff */
[----:B------:R-:W-:Y:S06]  /*49f0*/  @!P0 BRA `(.L_x_122) ;  /* 0x00000000004c8947 */ /* 0x000fec0003800000 */
[----:B------:R-:W-:-:S13]  /*4a00*/  ISETP.GT.AND P0, PT, R5, 0x7fefffff, PT ;  /* 0x7fefffff0500780c */ /* 0x000fda0003f04270 */
[----:B------:R-:W-:Y:S05]  /*4a10*/  @P0 BRA `(.L_x_123) ;  /* 0x0000000000400947 */ /* 0x000fea0003800000 */
[----:B------:R-:W-:Y:S01]  /*4a20*/  DMUL R2, R4, 8.11296384146066816958e+31 ;  /* 0x4690000004027828 */ /* 0x000fe20000000000 */
[----:B------:R-:W-:Y:S01]  /*4a30*/  IMAD.MOV.U32 R12, RZ, RZ, 0x0 ;  /* 0x00000000ff0c7424 */ /* 0x000fe200078e00ff */
[----:B------:R-:W-:Y:S01]  /*4a40*/  MOV R13, 0x3fd80000 ;  /* 0x3fd80000000d7802 */ /* 0x000fe20000000f00 */
[----:B------:R-:W-:-:S03]  /*4a50*/  IMAD.MOV.U32 R4, RZ, RZ, RZ ;  /* 0x000000ffff047224 */ /* 0x000fc600078e00ff */
[----:B------:R-:W0:Y:S03]  /*4a60*/  MUFU.RSQ64H R5, R3 ;  /* 0x0000000300057308 */ /* 0x000e260000001c00 */
[----:B0-----:R-:W-:-:S08]  /*4a70*/  DMUL R6, R4, R4 ;  /* 0x0000000404067228 */ /* 0x001fd00000000000 */
[----:B------:R-:W-:-:S08]  /*4a80*/  DFMA R6, R2, -R6, 1 ;  /* 0x3ff000000206742b */ /* 0x000fd00000000806 */
[----:B------:R-:W-:Y:S02]  /*4a90*/  DFMA R12, R6, R12, 0.5 ;  /* 0x3fe00000060c742b */ /* 0x000fe4000000000c */
[----:B------:R-:W-:-:S08]  /*4aa0*/  DMUL R6, R4, R6 ;  /* 0x0000000604067228 */ /* 0x000fd00000000000 */
[----:B------:R-:W-:-:S08]  /*4ab0*/  DFMA R6, R12, R6, R4 ;  /* 0x000000060c06722b */ /* 0x000fd00000000004 */
[----:B------:R-:W-:Y:S02]  /*4ac0*/  DMUL R4, R2, R6 ;  /* 0x0000000602047228 */ /* 0x000fe40000000000 */
[----:B------:R-:W-:-:S06]  /*4ad0*/  VIADD R7, R7, 0xfff00000 ;  /* 0xfff0000007077836 */ /* 0x000fcc0000000000 */
[----:B------:R-:W-:-:S08]  /*4ae0*/  DFMA R12, R4, -R4, R2 ;  /* 0x80000004040c722b */ /* 0x000fd00000000002 */
[----:B------:R-:W-:-:S10]  /*4af0*/  DFMA R2, R6, R12, R4 ;  /* 0x0000000c0602722b */ /* 0x000fd40000000004 */
[----:B------:R-:W-:Y:S01]  /*4b00*/  VIADD R3, R3, 0xfcb00000 ;  /* 0xfcb0000003037836 */ /* 0x000fe20000000000 */
[----:B------:R-:W-:Y:S06]  /*4b10*/  BRA `(.L_x_122) ;  /* 0x0000000000047947 */ /* 0x000fec0003800000 */
.L_x_123:
[----:B------:R-:W-:-:S11]  /*4b20*/  DADD R2, R4, R4 ;  /* 0x0000000004027229 */ /* 0x000fd60000000004 */
.L_x_122:
[----:B------:R-:W-:Y:S05]  /*4b30*/  BSYNC.RECONVERGENT B1 ;  /* 0x0000000000017941 */ /* 0x000fea0003800200 */
.L_x_120:
[----:B------:R-:W-:Y:S01]  /*4b40*/  IMAD.MOV.U32 R6, RZ, RZ, R2 ;  /* 0x000000ffff067224 */ /* 0x000fe200078e0002 */
[----:B------:R-:W-:Y:S01]  /*4b50*/  MOV R7, R3 ;  /* 0x0000000300077202 */ /* 0x000fe20000000f00 */
[----:B------:R-:W-:Y:S02]  /*4b60*/  IMAD.MOV.U32 R2, RZ, RZ, R0 ;  /* 0x000000ffff027224 */ /* 0x000fe400078e0000 */
[----:B------:R-:W-:-:S04]  /*4b70*/  IMAD.MOV.U32 R3, RZ, RZ, 0x0 ;  /* 0x00000000ff037424 */ /* 0x000fc800078e00ff */
[----:B------:R-:W-:Y:S05]  /*4b80*/  RET.REL.NODEC R2 `(_Z24standardize_block_kernelIdEvPT_ii) ;  /* 0xffffffb4021c7950 */ /* 0x000fea0003c3ffff */
.L_x_124:
        /* <DEDUP_REMOVED lines=15> */
.L_x_221:


//--------------------- .text._Z24standardize_block_kernelIfEvPT_ii --------------------------
	.section	.text._Z24standardize_block_kernelIfEvPT_ii,"ax",@progbits
	.align	128
        .global         _Z24standardize_block_kernelIfEvPT_ii
        .type           _Z24standardize_block_kernelIfEvPT_ii,@function
        .size           _Z24standardize_block_kernelIfEvPT_ii,(.L_x_223 - _Z24standardize_block_kernelIfEvPT_ii)
        .other          _Z24standardize_block_kernelIfEvPT_ii,@"STO_CUDA_ENTRY STV_DEFAULT"
_Z24standardize_block_kernelIfEvPT_ii:
.text._Z24standardize_block_kernelIfEvPT_ii:
        /* <DEDUP_REMOVED lines=19> */
[----:B------:R-:W-:Y:S01]  /*0130*/  MOV R9, RZ ;  /* 0x000000ff00097202 */ /* 0x000fe20000000f00 */
[----:B------:R-:W-:Y:S01]  /*0140*/  ULOP3.LUT UR4, UR7, 0xf, URZ, 0xc0, !UPT ;  /* 0x0000000f07047892 */ /* 0x000fe2000f8ec0ff */
[----:B------:R-:W-:-:S03]  /*0150*/  MOV R11, RZ ;  /* 0x000000ff000b7202 */ /* 0x000fc60000000f00 */
[----:B------:R-:W-:-:S03]  /*0160*/  UISETP.NE.AND UP1, UPT, UR4, URZ, UPT ;  /* 0x000000ff0400728c */ /* 0x000fc6000bf25270 */
[----:B------:R-:W-:Y:S08]  /*0170*/  BRA.U !UP2, `(.L_x_126) ;  /* 0x000000010aac7547 */ /* 0x000ff0000b800000 */
[----:B------:R-:W-:Y:S01]  /*0180*/  ULOP3.LUT UR5, UR7, 0x7ffffff0, URZ, 0xc0, !UPT ;  /* 0x7ffffff007057892 */ /* 0x000fe2000f8ec0ff */
[----:B------:R-:W-:Y:S02]  /*0190*/  IADD3 R2, P0, PT, R6, 0x20, RZ ;  /* 0x0000002006027810 */ /* 0x000fe40007f1e0ff */
[----:B------:R-:W-:Y:S01]  /*01a0*/  MOV R9, RZ ;  /* 0x000000ff00097202 */ /* 0x000fe20000000f00 */
[----:B------:R-:W-:Y:S01]  /*01b0*/  UIADD3 UR6, UPT, UPT, -UR5, URZ, URZ ;  /* 0x000000ff05067290 */ /* 0x000fe2000fffe1ff */
[----:B------:R-:W-:Y:S02]  /*01c0*/  IADD3.X R3, PT, PT, RZ, R7, RZ, P0, !PT ;  /* 0x00000007ff037210 */ /* 0x000fe400007fe4ff */
[----:B------:R-:W-:-:S09]  /*01d0*/  MOV R11, UR5 ;  /* 0x00000005000b7c02 */ /* 0x000fd20008000f00 */
.L_x_127:
[----:B------:R-:W2:Y:S04]  /*01e0*/  LDG.E R20, desc[UR8][R2.64+-0x20] ;  /* 0xffffe00802147981 */ /* 0x000ea8000c1e1900 */
[----:B------:R-:W3:Y:S04]  /*01f0*/  LDG.E R19, desc[UR8][R2.64+-0x1c] ;  /* 0xffffe40802137981 */ /* 0x000ee8000c1e1900 */
        /* <DEDUP_REMOVED lines=13> */
[----:B------:R0:W5:Y:S01]  /*02d0*/  LDG.E R0, desc[UR8][R2.64+0x1c] ;  /* 0x00001c0802007981 */ /* 0x000162000c1e1900 */
[----:B------:R-:W-:-:S04]  /*02e0*/  UIADD3 UR6, UPT, UPT, UR6, 0x10, URZ ;  /* 0x0000001006067890 */ /* 0x000fc8000fffe0ff */
[----:B------:R-:W-:Y:S01]  /*02f0*/  UISETP.NE.AND UP2, UPT, UR6, URZ, UPT ;  /* 0x000000ff0600728c */ /* 0x000fe2000bf45270 */
[----:B0-----:R-:W-:-:S04]  /*0300*/  IADD3 R2, P0, PT, R2, 0x40, RZ ;  /* 0x0000004002027810 */ /* 0x001fc80007f1e0ff */
[----:B------:R-:W-:Y:S01]  /*0310*/  IADD3.X R3, PT, PT, RZ, R3, RZ, P0, !PT ;  /* 0x00000003ff037210 */ /* 0x000fe200007fe4ff */
[----:B--2---:R-:W-:-:S04]  /*0320*/  FADD R20, R20, R9 ;  /* 0x0000000914147221 */ /* 0x004fc80000000000 */
[----:B---3--:R-:W-:-:S04]  /*0330*/  FADD R19, R20, R19 ;  /* 0x0000001314137221 */ /* 0x008fc80000000000 */
[----:B----4-:R-:W-:-:S04]  /*0340*/  FADD R19, R19, R22 ;  /* 0x0000001613137221 */ /* 0x010fc80000000000 */
[----:B-----5:R-:W-:-:S04]  /*0350*/  FADD R19, R19, R24 ;  /* 0x0000001813137221 */ /* 0x020fc80000000000 */
[----:B------:R-:W-:-:S04]  /*0360*/  FADD R19, R19, R26 ;  /* 0x0000001a13137221 */ /* 0x000fc80000000000 */
        /* <DEDUP_REMOVED lines=10> */
[----:B------:R-:W-:Y:S01]  /*0410*/  FADD R9, R13, R0 ;  /* 0x000000000d097221 */ /* 0x000fe20000000000 */
[----:B------:R-:W-:Y:S06]  /*0420*/  BRA.U UP2, `(.L_x_127) ;  /* 0xfffffffd026c7547 */ /* 0x000fec000b83ffff */
.L_x_126:
[----:B------:R-:W-:Y:S05]  /*0430*/  BRA.U !UP1, `(.L_x_125) ;  /* 0x0000000109c47547 */ /* 0x000fea000b800000 */
[----:B------:R-:W-:Y:S02]  /*0440*/  UISETP.GE.U32.AND UP1, UPT, UR4, 0x8, UPT ;  /* 0x000000080400788c */ /* 0x000fe4000bf26070 */
[----:B------:R-:W-:-:S04]  /*0450*/  ULOP3.LUT UR5, UR7, 0x7, URZ, 0xc0, !UPT ;  /* 0x0000000707057892 */ /* 0x000fc8000f8ec0ff */
[----:B------:R-:W-:-:S03]  /*0460*/  UISETP.NE.AND UP2, UPT, UR5, URZ, UPT ;  /* 0x000000ff0500728c */ /* 0x000fc6000bf45270 */
[----:B------:R-:W-:Y:S08]  /*0470*/  BRA.U !UP1, `(.L_x_128) ;  /* 0x0000000109487547 */ /* 0x000ff0000b800000 */
[----:B------:R-:W-:-:S05]  /*0480*/  IMAD.WIDE.U32 R2, R11, 0x4, R6 ;  /* 0x000000040b027825 */ /* 0x000fca00078e0006 */
[----:B------:R-:W2:Y:S04]  /*0490*/  LDG.E R0, desc[UR8][R2.64] ;  /* 0x0000000802007981 */ /* 0x000ea8000c1e1900 */
[----:B------:R-:W3:Y:S04]  /*04a0*/  LDG.E R13, desc[UR8][R2.64+0x4] ;  /* 0x00000408020d7981 */ /* 0x000ee8000c1e1900 */
[----:B------:R-:W4:Y:S04]  /*04b0*/  LDG.E R15, desc[UR8][R2.64+0x8] ;  /* 0x00000808020f7981 */ /* 0x000f28000c1e1900 */
[----:B------:R-:W5:Y:S04]  /*04c0*/  LDG.E R17, desc[UR8][R2.64+0xc] ;  /* 0x00000c0802117981 */ /* 0x000f68000c1e1900 */
[----:B------:R-:W5:Y:S04]  /*04d0*/  LDG.E R19, desc[UR8][R2.64+0x10] ;  /* 0x0000100802137981 */ /* 0x000f68000c1e1900 */
[----:B------:R-:W5:Y:S04]  /*04e0*/  LDG.E R21, desc[UR8][R2.64+0x14] ;  /* 0x0000140802157981 */ /* 0x000f68000c1e1900 */
[----:B------:R-:W5:Y:S04]  /*04f0*/  LDG.E R23, desc[UR8][R2.64+0x18] ;  /* 0x0000180802177981 */ /* 0x000f68000c1e1900 */
[----:B------:R-:W5:Y:S01]  /*0500*/  LDG.E R25, desc[UR8][R2.64+0x1c] ;  /* 0x00001c0802197981 */ /* 0x000f62000c1e1900 */
[----:B------:R-:W-:Y:S01]  /*0510*/  IADD3 R11, PT, PT, R11, 0x8, RZ ;  /* 0x000000080b0b7810 */ /* 0x000fe20007ffe0ff */
[----:B--2---:R-:W-:-:S04]  /*0520*/  FADD R0, R9, R0 ;  /* 0x0000000009007221 */ /* 0x004fc80000000000 */
[----:B---3--:R-:W-:-:S04]  /*0530*/  FADD R0, R0, R13 ;  /* 0x0000000d00007221 */ /* 0x008fc80000000000 */
[----:B----4-:R-:W-:-:S04]  /*0540*/  FADD R0, R0, R15 ;  /* 0x0000000f00007221 */ /* 0x010fc80000000000 */
[----:B-----5:R-:W-:-:S04]  /*0550*/  FADD R0, R0, R17 ;  /* 0x0000001100007221 */ /* 0x020fc80000000000 */
[----:B------:R-:W-:-:S04]  /*0560*/  FADD R0, R0, R19 ;  /* 0x0000001300007221 */ /* 0x000fc80000000000 */
[----:B------:R-:W-:-:S04]  /*0570*/  FADD R0, R0, R21 ;  /* 0x0000001500007221 */ /* 0x000fc80000000000 */
[----:B------:R-:W-:-:S04]  /*0580*/  FADD R0, R0, R23 ;  /* 0x0000001700007221 */ /* 0x000fc80000000000 */
[----:B------:R-:W-:-:S07]  /*0590*/  FADD R9, R0, R25 ;  /* 0x0000001900097221 */ /* 0x000fce0000000000 */
.L_x_128:
        /* <DEDUP_REMOVED lines=9> */
[----:B------:R-:W5:Y:S01]  /*0630*/  LDG.E R17, desc[UR8][R2.64+0xc] ;  /* 0x00000c0802117981 */ /* 0x000f62000c1e1900 */
[----:B------:R-:W-:Y:S01]  /*0640*/  IADD3 R11, PT, PT, R11, 0x4, RZ ;  /* 0x000000040b0b7810 */ /* 0x000fe20007ffe0ff */
[----:B--2---:R-:W-:-:S04]  /*0650*/  FADD R0, R9, R0 ;  /* 0x0000000009007221 */ /* 0x004fc80000000000 */
[----:B---3--:R-:W-:-:S04]  /*0660*/  FADD R0, R0, R13 ;  /* 0x0000000d00007221 */ /* 0x008fc80000000000 */
[----:B----4-:R-:W-:-:S04]  /*0670*/  FADD R0, R0, R15 ;  /* 0x0000000f00007221 */ /* 0x010fc80000000000 */
[----:B-----5:R-:W-:-:S07]  /*0680*/  FADD R9, R0, R17 ;  /* 0x0000001100097221 */ /* 0x020fce0000000000 */
.L_x_129:
[----:B------:R-:W-:Y:S05]  /*0690*/  BRA.U !UP2, `(.L_x_125) ;  /* 0x000000010a2c7547 */ /* 0x000fea000b800000 */
[----:B------:R-:W-:Y:S01]  /*06a0*/  IMAD.WIDE.U32 R2, R11, 0x4, R4 ;  /* 0x000000040b027825 */ /* 0x000fe200078e0004 */
[----:B------:R-:W-:Y:S02]  /*06b0*/  UIADD3 UR4, UPT, UPT, -UR4, URZ, URZ ;  /* 0x000000ff04047290 */ /* 0x000fe4000fffe1ff */
[----:B------:R-:W-:-:S04]  /*06c0*/  IADD3 R2, P0, PT, R2, UR10, RZ ;  /* 0x0000000a02027c10 */ /* 0x000fc8000ff1e0ff */
[----:B------:R-:W-:-:S09]  /*06d0*/  IADD3.X R3, PT, PT, R3, UR11, RZ, P0, !PT ;  /* 0x0000000b03037c10 */ /* 0x000fd200087fe4ff */
.L_x_130:
[----:B------:R0:W2:Y:S01]  /*06e0*/  LDG.E R0, desc[UR8][R2.64] ;  /* 0x0000000802007981 */ /* 0x0000a2000c1e1900 */
[----:B------:R-:W-:-:S04]  /*06f0*/  UIADD3 UR4, UPT, UPT, UR4, 0x1, URZ ;  /* 0x0000000104047890 */ /* 0x000fc8000fffe0ff */
[----:B------:R-:W-:Y:S01]  /*0700*/  UISETP.NE.AND UP1, UPT, UR4, URZ, UPT ;  /* 0x000000ff0400728c */ /* 0x000fe2000bf25270 */
[----:B0-----:R-:W-:-:S04]  /*0710*/  IADD3 R2, P0, PT, R2, 0x4, RZ ;  /* 0x0000000402027810 */ /* 0x001fc80007f1e0ff */
[----:B------:R-:W-:Y:S01]  /*0720*/  IADD3.X R3, PT, PT, RZ, R3, RZ, P0, !PT ;  /* 0x00000003ff037210 */ /* 0x000fe200007fe4ff */
[----:B--2---:R-:W-:-:S03]  /*0730*/  FADD R9, R0, R9 ;  /* 0x0000000900097221 */ /* 0x004fc60000000000 */
[----:B------:R-:W-:Y:S05]  /*0740*/  BRA.U UP1, `(.L_x_130) ;  /* 0xfffffffd01e47547 */ /* 0x000fea000b83ffff */
.L_x_125:
[----:B------:R-:W-:Y:S01]  /*0750*/  I2FP.F32.S32 R8, UR7 ;  /* 0x0000000700087c45 */ /* 0x000fe20008201400 */
[----:B------:R-:W-:Y:S03]  /*0760*/  BSSY.RECONVERGENT B2, `(.L_x_131) ;  /* 0x000000e000027945 */ /* 0x000fe60003800200 */
[----:B------:R-:W0:Y:S08]  /*0770*/  MUFU.RCP R3, R8 ;  /* 0x0000000800037308 */ /* 0x000e300000001000 */
[----:B------:R-:W1:Y:S01]  /*0780*/  FCHK P0, R9, R8 ;  /* 0x0000000809007302 */ /* 0x000e620000000000 */
[----:B0-----:R-:W-:-:S04]  /*0790*/  FFMA R0, -R8, R3, 1 ;  /* 0x3f80000008007423 */ /* 0x001fc80000000103 */
[----:B------:R-:W-:-:S04]  /*07a0*/  FFMA R0, R3, R0, R3 ;  /* 0x0000000003007223 */ /* 0x000fc80000000003 */
[----:B------:R-:W-:-:S04]  /*07b0*/  FFMA R3, R0, R9, RZ ;  /* 0x0000000900037223 */ /* 0x000fc800000000ff */
[----:B------:R-:W-:-:S04]  /*07c0*/  FFMA R2, -R8, R3, R9 ;  /* 0x0000000308027223 */ /* 0x000fc80000000109 */
[----:B------:R-:W-:Y:S01]  /*07d0*/  FFMA R0, R0, R2, R3 ;  /* 0x0000000200007223 */ /* 0x000fe20000000003 */
[----:B-1----:R-:W-:Y:S06]  /*07e0*/  @!P0 BRA `(.L_x_132) ;  /* 0x0000000000148947 */ /* 0x002fec0003800000 */
[----:B------:R-:W-:Y:S02]  /*07f0*/  MOV R0, R9 ;  /* 0x0000000900007202 */ /* 0x000fe40000000f00 */
[----:B------:R-:W-:Y:S02]  /*0800*/  MOV R3, R8 ;  /* 0x0000000800037202 */ /* 0x000fe40000000f00 */
[----:B------:R-:W-:-:S07]  /*0810*/  MOV R2, 0x830 ;  /* 0x0000083000027802 */ /* 0x000fce0000000f00 */
[----:B------:R-:W-:Y:S05]  /*0820*/  CALL.REL.NOINC `($__internal_3_$__cuda_sm3x_div_rn_noftz_f32_slowpath) ;  /* 0x0000002c00447944 */ /* 0x000fea0003c00000 */
[----:B------:R-:W-:-:S07]  /*0830*/  MOV R0, R15 ;  /* 0x0000000f00007202 */ /* 0x000fce0000000f00 */
.L_x_132:
[----:B------:R-:W-:Y:S05]  /*0840*/  BSYNC.RECONVERGENT B2 ;  /* 0x0000000000027941 */ /* 0x000fea0003800200 */
.L_x_131:
[----:B------:R-:W-:Y:S01]  /*0850*/  HFMA2 R17, -RZ, RZ, 0, 0 ;  /* 0x00000000ff117431 */ /* 0x000fe200000001ff */
[----:B------:R-:W-:Y:S06]  /*0860*/  BRA.U !UP0, `(.L_x_133) ;  /* 0x00000009088c7547 */ /* 0x000fec000b800000 */
[----:B------:R-:W0:Y:S01]  /*0870*/  LDCU UR4, c[0x0][0x388] ;  /* 0x00007100ff0477ac */ /* 0x000e220008000800 */
[----:B------:R-:W-:Y:S02]  /*0880*/  MOV R17, RZ ;  /* 0x000000ff00117202 */ /* 0x000fe40000000f00 */
[----:B------:R-:W-:Y:S01]  /*0890*/  MOV R9, RZ ;  /* 0x000000ff00097202 */ /* 0x000fe20000000f00 */
[----:B0-----:R-:W-:Y:S02]  /*08a0*/  UISETP.GE.U32.AND UP0, UPT, UR4, 0x10, UPT ;  /* 0x000000100400788c */ /* 0x001fe4000bf06070 */
[----:B------:R-:W-:-:S04]  /*08b0*/  ULOP3.LUT UR6, UR4, 0xf, URZ, 0xc0, !UPT ;  /* 0x0000000f04067892 */ /* 0x000fc8000f8ec0ff */
        /* <DEDUP_REMOVED lines=8> */
.L_x_135:
[----:B------:R-:W-:Y:S02]  /*0940*/  MOV R2, R10 ;  /* 0x0000000a00027202 */ /* 0x000fe40000000f00 */
[----:B------:R-:W-:-:S05]  /*0950*/  MOV R3, R11 ;  /* 0x0000000b00037202 */ /* 0x000fca0000000f00 */
        /* <DEDUP_REMOVED lines=13> */
[----:B--2---:R-:W-:-:S03]  /*0a30*/  FADD R18, R19, -R0 ;  /* 0x8000000013127221 */ /* 0x004fc60000000000 */
[----:B------:R-:W2:Y:S01]  /*0a40*/  LDG.E R19, desc[UR8][R2.64+0x8] ;  /* 0x0000080802137981 */ /* 0x000ea2000c1e1900 */
[----:B------:R-:W-:Y:S01]  /*0a50*/  FFMA R17, R18, R18, R17 ;  /* 0x0000001212117223 */ /* 0x000fe20000000011 */
[--C-:B---3--:R-:W-:Y:S02]  /*0a60*/  FADD R20, R10, -R0.reuse ;  /* 0x800000000a147221 */ /* 0x108fe40000000000 */
[----:B------:R-:W-:Y:S02]  /*0a70*/  STG.E desc[UR8][R2.64+-0x20], R18 ;  /* 0xffffe01202007986 */ /* 0x000fe4000c101908 */
[----:B------:R-:W-:Y:S02]  /*0a80*/  FFMA R22, R20, R20, R17 ;  /* 0x0000001414167223 */ /* 0x000fe40000000011 */
[----:B------:R-:W3:Y:S04]  /*0a90*/  LDG.E R10, desc[UR8][R2.64+0xc] ;  /* 0x00000c08020a7981 */ /* 0x000ee8000c1e1900 */
[----:B------:R-:W3:Y:S01]  /*0aa0*/  LDG.E R17, desc[UR8][R2.64+0x1c] ;  /* 0x00001c0802117981 */ /* 0x000ee2000c1e1900 */
[--C-:B----4-:R-:W-:Y:S01]  /*0ab0*/  FADD R27, R27, -R0.reuse ;  /* 0x800000001b1b7221 */ /* 0x110fe20000000000 */
[--C-:B-----5:R-:W-:Y:S01]  /*0ac0*/  FADD R29, R29, -R0.reuse ;  /* 0x800000001d1d7221 */ /* 0x120fe20000000000 */
[----:B------:R-:W-:Y:S01]  /*0ad0*/  FADD R25, R25, -R0 ;  /* 0x8000000019197221 */ /* 0x000fe20000000000 */
[----:B------:R-:W-:Y:S01]  /*0ae0*/  STG.E desc[UR8][R2.64+-0x1c], R20 ;  /* 0xffffe41402007986 */ /* 0x000fe2000c101908 */
[----:B------:R-:W-:-:S04]  /*0af0*/  FFMA R22, R27, R27, R22 ;  /* 0x0000001b1b167223 */ /* 0x000fc80000000016 */
[----:B------:R-:W-:Y:S01]  /*0b00*/  FFMA R22, R29, R29, R22 ;  /* 0x0000001d1d167223 */ /* 0x000fe20000000016 */
[----:B------:R-:W-:-:S03]  /*0b10*/  FADD R23, R23, -R0 ;  /* 0x8000000017177221 */ /* 0x000fc60000000000 */
[----:B------:R-:W-:Y:S01]  /*0b20*/  FFMA R22, R25, R25, R22 ;  /* 0x0000001919167223 */ /* 0x000fe20000000016 */
[----:B------:R-:W-:-:S03]  /*0b30*/  FADD R21, R21, -R0 ;  /* 0x8000000015157221 */ /* 0x000fc60000000000 */
[----:B------:R-:W-:Y:S01]  /*0b40*/  FFMA R22, R23, R23, R22 ;  /* 0x0000001717167223 */ /* 0x000fe20000000016 */
[----:B------:R-:W-:-:S03]  /*0b50*/  FADD R15, R15, -R0 ;  /* 0x800000000f0f7221 */ /* 0x000fc60000000000 */
[----:B------:R-:W-:Y:S01]  /*0b60*/  FFMA R22, R21, R21, R22 ;  /* 0x0000001515167223 */ /* 0x000fe20000000016 */
[----:B------:R-:W-:-:S03]  /*0b70*/  FADD R13, R13, -R0 ;  /* 0x800000000d0d7221 */ /* 0x000fc60000000000 */
[----:B------:R-:W-:Y:S01]  /*0b80*/  FFMA R22, R15, R15, R22 ;  /* 0x0000000f0f167223 */ /* 0x000fe20000000016 */
[----:B------:R-:W-:Y:S01]  /*0b90*/  FADD R11, R11, -R0 ;  /* 0x800000000b0b7221 */ /* 0x000fe20000000000 */
[----:B------:R0:W-:Y:S02]  /*0ba0*/  STG.E desc[UR8][R2.64+-0x18], R27 ;  /* 0xffffe81b02007986 */ /* 0x0001e4000c101908 */
[----:B------:R-:W-:Y:S02]  /*0bb0*/  FFMA R22, R13, R13, R22 ;  /* 0x0000000d0d167223 */ /* 0x000fe40000000016 */
[----:B------:R-:W-:Y:S02]  /*0bc0*/  STG.E desc[UR8][R2.64+-0x14], R29 ;  /* 0xffffec1d02007986 */ /* 0x000fe4000c101908 */
[----:B------:R-:W-:Y:S02]  /*0bd0*/  FFMA R22, R11, R11, R22 ;  /* 0x0000000b0b167223 */ /* 0x000fe40000000016 */
[----:B------:R1:W-:Y:S04]  /*0be0*/  STG.E desc[UR8][R2.64+-0x10], R25 ;  /* 0xfffff01902007986 */ /* 0x0003e8000c101908 */
[----:B------:R-:W-:Y:S01]  /*0bf0*/  STG.E desc[UR8][R2.64+-0xc], R23 ;  /* 0xfffff41702007986 */ /* 0x000fe2000c101908 */
[----:B0-----:R-:W-:-:S03]  /*0c00*/  FADD R27, R14, -R0 ;  /* 0x800000000e1b7221 */ /* 0x001fc60000000000 */
[----:B------:R0:W-:Y:S01]  /*0c10*/  STG.E desc[UR8][R2.64+-0x8], R21 ;  /* 0xfffff81502007986 */ /* 0x0001e2000c101908 */
[----:B-1----:R-:W-:-:S03]  /*0c20*/  FADD R25, R16, -R0 ;  /* 0x8000000010197221 */ /* 0x002fc60000000000 */
[----:B------:R-:W-:Y:S01]  /*0c30*/  STG.E desc[UR8][R2.64+-0x4], R15 ;  /* 0xfffffc0f02007986 */ /* 0x000fe2000c101908 */
[----:B0-----:R-:W-:-:S03]  /*0c40*/  FADD R21, R12, -R0 ;  /* 0x800000000c157221 */ /* 0x001fc60000000000 */
[----:B------:R-:W-:Y:S04]  /*0c50*/  STG.E desc[UR8][R2.64], R13 ;  /* 0x0000000d02007986 */ /* 0x000fe8000c101908 */
[----:B------:R-:W-:Y:S04]  /*0c60*/  STG.E desc[UR8][R2.64+0x10], R25 ;  /* 0x0000101902007986 */ /* 0x000fe8000c101908 */
[----:B------:R-:W-:Y:S04]  /*0c70*/  STG.E desc[UR8][R2.64+0x14], R27 ;  /* 0x0000141b02007986 */ /* 0x000fe8000c101908 */
[----:B------:R-:W-:Y:S01]  /*0c80*/  STG.E desc[UR8][R2.64+0x18], R21 ;  /* 0x0000181502007986 */ /* 0x000fe2000c101908 */
[----:B------:R-:W-:-:S04]  /*0c90*/  UIADD3 UR5, UPT, UPT, UR5, 0x10, URZ ;  /* 0x0000001005057890 */ /* 0x000fc8000fffe0ff */
[----:B------:R-:W-:Y:S01]  /*0ca0*/  UISETP.NE.AND UP0, UPT, UR5, URZ, UPT ;  /* 0x000000ff0500728c */ /* 0x000fe2000bf05270 */
[----:B------:R0:W-:Y:S01]  /*0cb0*/  STG.E desc[UR8][R2.64+0x4], R11 ;  /* 0x0000040b02007986 */ /* 0x0001e2000c101908 */
[--C-:B--2---:R-:W-:Y:S01]  /*0cc0*/  FADD R19, R19, -R0.reuse ;  /* 0x8000000013137221 */ /* 0x104fe20000000000 */
[--C-:B---3--:R-:W-:Y:S01]  /*0cd0*/  FADD R23, R10, -R0.reuse ;  /* 0x800000000a177221 */ /* 0x108fe20000000000 */
[----:B------:R-:W-:-:S03]  /*0ce0*/  FADD R29, R17, -R0 ;  /* 0x80000000111d7221 */ /* 0x000fc60000000000 */
[----:B------:R1:W-:Y:S01]  /*0cf0*/  STG.E desc[UR8][R2.64+0x8], R19 ;  /* 0x0000081302007986 */ /* 0x0003e2000c101908 */
[----:B------:R-:W-:-:S03]  /*0d00*/  FFMA R22, R19, R19, R22 ;  /* 0x0000001313167223 */ /* 0x000fc60000000016 */
[----:B------:R1:W-:Y:S04]  /*0d10*/  STG.E desc[UR8][R2.64+0xc], R23 ;  /* 0x00000c1702007986 */ /* 0x0003e8000c101908 */
[----:B------:R1:W-:Y:S01]  /*0d20*/  STG.E desc[UR8][R2.64+0x1c], R29 ;  /* 0x00001c1d02007986 */ /* 0x0003e2000c101908 */
[----:B------:R-:W-:-:S04]  /*0d30*/  FFMA R22, R23, R23, R22 ;  /* 0x0000001717167223 */ /* 0x000fc80000000016 */
[----:B------:R-:W-:-:S04]  /*0d40*/  FFMA R22, R25, R25, R22 ;  /* 0x0000001919167223 */ /* 0x000fc80000000016 */
[----:B------:R-:W-:Y:S01]  /*0d50*/  FFMA R22, R27, R27, R22 ;  /* 0x0000001b1b167223 */ /* 0x000fe20000000016 */
[----:B------:R-:W-:-:S03]  /*0d60*/  IADD3 R10, P0, PT, R2, 0x40, RZ ;  /* 0x00000040020a7810 */ /* 0x000fc60007f1e0ff */
[----:B------:R-:W-:Y:S01]  /*0d70*/  FFMA R22, R21, R21, R22 ;  /* 0x0000001515167223 */ /* 0x000fe20000000016 */
[----:B0-----:R-:W-:-:S03]  /*0d80*/  IADD3.X R11, PT, PT, RZ, R3, RZ, P0, !PT ;  /* 0x00000003ff0b7210 */ /* 0x001fc600007fe4ff */
[----:B------:R-:W-:Y:S01]  /*0d90*/  FFMA R17, R29, R29, R22 ;  /* 0x0000001d1d117223 */ /* 0x000fe20000000016 */
[----:B-1----:R-:W-:Y:S06]  /*0da0*/  BRA.U UP0, `(.L_x_135) ;  /* 0xfffffff900e47547 */ /* 0x002fec000b83ffff */
.L_x_134:
        /* <DEDUP_REMOVED lines=15> */
[--C-:B--2---:R-:W-:Y:S01]  /*0ea0*/  FADD R10, R11, -R0.reuse ;  /* 0x800000000b0a7221 */ /* 0x104fe20000000000 */
[----:B---3--:R-:W-:-:S03]  /*0eb0*/  FADD R12, R13, -R0 ;  /* 0x800000000d0c7221 */ /* 0x008fc60000000000 */
[----:B------:R-:W-:Y:S01]  /*0ec0*/  FFMA R17, R10, R10, R17 ;  /* 0x0000000a0a117223 */ /* 0x000fe20000000011 */
[----:B------:R0:W-:Y:S01]  /*0ed0*/  STG.E desc[UR8][R2.64], R10 ;  /* 0x0000000a02007986 */ /* 0x0001e2000c101908 */
[--C-:B----4-:R-:W-:Y:S02]  /*0ee0*/  FADD R14, R15, -R0.reuse ;  /* 0x800000000f0e7221 */ /* 0x110fe40000000000 */
[----:B------:R-:W-:Y:S01]  /*0ef0*/  FFMA R17, R12, R12, R17 ;  /* 0x0000000c0c117223 */ /* 0x000fe20000000011 */
[----:B------:R0:W-:Y:S01]  /*0f00*/  STG.E desc[UR8][R2.64+0x4], R12 ;  /* 0x0000040c02007986 */ /* 0x0001e2000c101908 */
[--C-:B-----5:R-:W-:Y:S02]  /*0f10*/  FADD R16, R19, -R0.reuse ;  /* 0x8000000013107221 */ /* 0x120fe40000000000 */
[----:B------:R-:W-:Y:S01]  /*0f20*/  FFMA R17, R14, R14, R17 ;  /* 0x0000000e0e117223 */ /* 0x000fe20000000011 */
[----:B------:R0:W-:Y:S01]  /*0f30*/  STG.E desc[UR8][R2.64+0x8], R14 ;  /* 0x0000080e02007986 */ /* 0x0001e2000c101908 */
[----:B------:R-:W-:-:S02]  /*0f40*/  FADD R18, R21, -R0 ;  /* 0x8000000015127221 */ /* 0x000fc40000000000 */
[----:B------:R-:W-:Y:S01]  /*0f50*/  FFMA R17, R16, R16, R17 ;  /* 0x0000001010117223 */ /* 0x000fe20000000011 */
[----:B------:R0:W-:Y:S01]  /*0f60*/  STG.E desc[UR8][R2.64+0xc], R16 ;  /* 0x00000c1002007986 */ /* 0x0001e2000c101908 */
[--C-:B------:R-:W-:Y:S02]  /*0f70*/  FADD R20, R23, -R0.reuse ;  /* 0x8000000017147221 */ /* 0x100fe40000000000 */
[----:B------:R-:W-:Y:S01]  /*0f80*/  FFMA R17, R18, R18, R17 ;  /* 0x0000001212117223 */ /* 0x000fe20000000011 */
[----:B------:R0:W-:Y:S01]  /*0f90*/  STG.E desc[UR8][R2.64+0x10], R18 ;  /* 0x0000101202007986 */ /* 0x0001e2000c101908 */
[--C-:B------:R-:W-:Y:S02]  /*0fa0*/  FADD R22, R25, -R0.reuse ;  /* 0x8000000019167221 */ /* 0x100fe40000000000 */
[----:B------:R-:W-:Y:S01]  /*0fb0*/  FFMA R17, R20, R20, R17 ;  /* 0x0000001414117223 */ /* 0x000fe20000000011 */
[----:B------:R0:W-:Y:S01]  /*0fc0*/  STG.E desc[UR8][R2.64+0x14], R20 ;  /* 0x0000141402007986 */ /* 0x0001e2000c101908 */
[----:B------:R-:W-:-:S02]  /*0fd0*/  FADD R24, R27, -R0 ;  /* 0x800000001b187221 */ /* 0x000fc40000000000 */
[----:B------:R-:W-:Y:S01]  /*0fe0*/  FFMA R17, R22, R22, R17 ;  /* 0x0000001616117223 */ /* 0x000fe20000000011 */
[----:B------:R0:W-:Y:S03]  /*0ff0*/  STG.E desc[UR8][R2.64+0x18], R22 ;  /* 0x0000181602007986 */ /* 0x0001e6000c101908 */
[----:B------:R-:W-:Y:S01]  /*1000*/  FFMA R17, R24, R24, R17 ;  /* 0x0000001818117223 */ /* 0x000fe20000000011 */
[----:B------:R0:W-:Y:S06]  /*1010*/  STG.E desc[UR8][R2.64+0x1c], R24 ;  /* 0x00001c1802007986 */ /* 0x0001ec000c101908 */
.L_x_136:
[----:B------:R-:W-:Y:S05]  /*1020*/  BRA.U !UP1, `(.L_x_133) ;  /* 0x00000001099c7547 */ /* 0x000fea000b800000 */
[----:B------:R-:W-:Y:S02]  /*1030*/  UISETP.GE.U32.AND UP0, UPT, UR5, 0x4, UPT ;  /* 0x000000040500788c */ /* 0x000fe4000bf06070 */
[----:B------:R-:W-:-:S04]  /*1040*/  ULOP3.LUT UR4, UR4, 0x3, URZ, 0xc0, !UPT ;  /* 0x0000000304047892 */ /* 0x000fc8000f8ec0ff */
[----:B------:R-:W-:-:S03]  /*1050*/  UISETP.NE.AND UP1, UPT, UR4, URZ, UPT ;  /* 0x000000ff0400728c */ /* 0x000fc6000bf25270 */
[----:B------:R-:W-:Y:S08]  /*1060*/  BRA.U !UP0, `(.L_x_137) ;  /* 0x0000000108487547 */ /* 0x000ff0000b800000 */
[----:B0-----:R-:W-:-:S05]  /*1070*/  IMAD.WIDE.U32 R2, R9, 0x4, R6 ;  /* 0x0000000409027825 */ /* 0x001fca00078e0006 */
[----:B------:R-:W2:Y:S04]  /*1080*/  LDG.E R11, desc[UR8][R2.64] ;  /* 0x00000008020b7981 */ /* 0x000ea8000c1e1900 */
[----:B------:R-:W3:Y:S04]  /*1090*/  LDG.E R13, desc[UR8][R2.64+0x4] ;  /* 0x00000408020d7981 */ /* 0x000ee8000c1e1900 */
[----:B------:R-:W4:Y:S04]  /*10a0*/  LDG.E R15, desc[UR8][R2.64+0x8] ;  /* 0x00000808020f7981 */ /* 0x000f28000c1e1900 */
[----:B------:R-:W5:Y:S01]  /*10b0*/  LDG.E R19, desc[UR8][R2.64+0xc] ;  /* 0x00000c0802137981 */ /* 0x000f62000c1e1900 */
[----:B------:R-:W-:Y:S01]  /*10c0*/  IADD3 R9, PT, PT, R9, 0x4, RZ ;  /* 0x0000000409097810 */ /* 0x000fe20007ffe0ff */
[--C-:B--2---:R-:W-:Y:S01]  /*10d0*/  FADD R10, R11, -R0.reuse ;  /* 0x800000000b0a7221 */ /* 0x104fe20000000000 */
[----:B---3--:R-:W-:-:S04]  /*10e0*/  FADD R12, R13, -R0 ;  /* 0x800000000d0c7221 */ /* 0x008fc80000000000 */
[----:B------:R1:W-:Y:S01]  /*10f0*/  STG.E desc[UR8][R2.64], R10 ;  /* 0x0000000a02007986 */ /* 0x0003e2000c101908 */
[----:B------:R-:W-:Y:S01]  /*1100*/  FFMA R17, R10, R10, R17 ;  /* 0x0000000a0a117223 */ /* 0x000fe20000000011 */
[--C-:B----4-:R-:W-:Y:S02]  /*1110*/  FADD R14, R15, -R0.reuse ;  /* 0x800000000f0e7221 */ /* 0x110fe40000000000 */
[----:B------:R1:W-:Y:S01]  /*1120*/  STG.E desc[UR8][R2.64+0x4], R12 ;  /* 0x0000040c02007986 */ /* 0x0003e2000c101908 */
[----:B------:R-:W-:Y:S01]  /*1130*/  FFMA R17, R12, R12, R17 ;  /* 0x0000000c0c117223 */ /* 0x000fe20000000011 */
[----:B-----5:R-:W-:Y:S02]  /*1140*/  FADD R16, R19, -R0 ;  /* 0x8000000013107221 */ /* 0x020fe40000000000 */
[----:B------:R1:W-:Y:S01]  /*1150*/  STG.E desc[UR8][R2.64+0x8], R14 ;  /* 0x0000080e02007986 */ /* 0x0003e2000c101908 */
[----:B------:R-:W-:-:S03]  /*1160*/  FFMA R17, R14, R14, R17 ;  /* 0x0000000e0e117223 */ /* 0x000fc60000000011 */
[----:B------:R1:W-:Y:S01]  /*1170*/  STG.E desc[UR8][R2.64+0xc], R16 ;  /* 0x00000c1002007986 */ /* 0x0003e2000c101908 */
[----:B------:R-:W-:-:S07]  /*1180*/  FFMA R17, R16, R16, R17 ;  /* 0x0000001010117223 */ /* 0x000fce0000000011 */
.L_x_137:
[----:B------:R-:W-:Y:S05]  /*1190*/  BRA.U !UP1, `(.L_x_133) ;  /* 0x0000000109407547 */ /* 0x000fea000b800000 */
[----:B------:R-:W2:Y:S01]  /*11a0*/  LDCU.64 UR6, c[0x0][0x380] ;  /* 0x00007000ff0677ac */ /* 0x000ea20008000a00 */
[----:B01----:R-:W-:Y:S01]  /*11b0*/  IMAD.WIDE.U32 R2, R9, 0x4, R4 ;  /* 0x0000000409027825 */ /* 0x003fe200078e0004 */
[----:B------:R-:W-:Y:S02]  /*11c0*/  UIADD3 UR4, UPT, UPT, -UR4, URZ, URZ ;  /* 0x000000ff04047290 */ /* 0x000fe4000fffe1ff */
[----:B--2---:R-:W-:-:S04]  /*11d0*/  IADD3 R9, P0, PT, R2, UR6, RZ ;  /* 0x0000000602097c10 */ /* 0x004fc8000ff1e0ff */
[----:B------:R-:W-:-:S09]  /*11e0*/  IADD3.X R12, PT, PT, R3, UR7, RZ, P0, !PT ;  /* 0x00000007030c7c10 */ /* 0x000fd200087fe4ff */
.L_x_138:
[----:B--2---:R-:W-:Y:S02]  /*11f0*/  MOV R2, R9 ;  /* 0x0000000900027202 */ /* 0x004fe40000000f00 */
[----:B------:R-:W-:-:S05]  /*1200*/  MOV R3, R12 ;  /* 0x0000000c00037202 */ /* 0x000fca0000000f00 */
[----:B------:R-:W2:Y:S01]  /*1210*/  LDG.E R9, desc[UR8][R2.64] ;  /* 0x0000000802097981 */ /* 0x000ea2000c1e1900 */
[----:B------:R-:W-:-:S04]  /*1220*/  UIADD3 UR4, UPT, UPT, UR4, 0x1, URZ ;  /* 0x0000000104047890 */ /* 0x000fc8000fffe0ff */
[----:B------:R-:W-:Y:S01]  /*1230*/  UISETP.NE.AND UP0, UPT, UR4, URZ, UPT ;  /* 0x000000ff0400728c */ /* 0x000fe2000bf05270 */
[----:B--2---:R-:W-:Y:S01]  /*1240*/  FADD R10, R9, -R0 ;  /* 0x80000000090a7221 */ /* 0x004fe20000000000 */
[----:B------:R-:W-:-:S03]  /*1250*/  IADD3 R9, P0, PT, R2, 0x4, RZ ;  /* 0x0000000402097810 */ /* 0x000fc60007f1e0ff */
[----:B------:R-:W-:Y:S01]  /*1260*/  FFMA R17, R10, R10, R17 ;  /* 0x0000000a0a117223 */ /* 0x000fe20000000011 */
[----:B------:R2:W-:Y:S01]  /*1270*/  STG.E desc[UR8][R2.64], R10 ;  /* 0x0000000a02007986 */ /* 0x0005e2000c101908 */
[----:B------:R-:W-:Y:S02]  /*1280*/  IADD3.X R12, PT, PT, RZ, R3, RZ, P0, !PT ;  /* 0x00000003ff0c7210 */ /* 0x000fe400007fe4ff */
[----:B------:R-:W-:Y:S06]  /*1290*/  BRA.U UP0, `(.L_x_138) ;  /* 0xfffffffd00d47547 */ /* 0x000fec000b83ffff */
.L_x_133:
[----:B012---:R-:W0:Y:S01]  /*12a0*/  MUFU.RCP R3, R8 ;  /* 0x0000000800037308 */ /* 0x007e220000001000 */
[----:B------:R-:W1:Y:S01]  /*12b0*/  LDC R2, c[0x0][0x388] ;  /* 0x0000e200ff027b82 */ /* 0x000e620000000800 */
[----:B------:R-:W-:Y:S06]  /*12c0*/  BSSY.RECONVERGENT B2, `(.L_x_139) ;  /* 0x000000e000027945 */ /* 0x000fec0003800200 */
[----:B------:R-:W2:Y:S01]  /*12d0*/  FCHK P0, R17, R8 ;  /* 0x0000000811007302 */ /* 0x000ea20000000000 */
[----:B0-----:R-:W-:-:S04]  /*12e0*/  FFMA R0, -R8, R3, 1 ;  /* 0x3f80000008007423 */ /* 0x001fc80000000103 */
[----:B------:R-:W-:-:S04]  /*12f0*/  FFMA R0, R3, R0, R3 ;  /* 0x0000000003007223 */ /* 0x000fc80000000003 */
[----:B------:R-:W-:Y:S01]  /*1300*/  FFMA R3, R0, R17, RZ ;  /* 0x0000001100037223 */ /* 0x000fe200000000ff */
[----:B-1----:R-:W-:-:S03]  /*1310*/  ISETP.GE.AND P2, PT, R2, 0x1, PT ;  /* 0x000000010200780c */ /* 0x002fc60003f46270 */
[----:B------:R-:W-:-:S04]  /*1320*/  FFMA R2, -R8, R3, R17 ;  /* 0x0000000308027223 */ /* 0x000fc80000000111 */
[----:B------:R-:W-:Y:S01]  /*1330*/  FFMA R0, R0, R2, R3 ;  /* 0x0000000200007223 */ /* 0x000fe20000000003 */
[----:B--2---:R-:W-:Y:S06]  /*1340*/  @!P0 BRA `(.L_x_140) ;  /* 0x0000000000148947 */ /* 0x004fec0003800000 */
[----:B------:R-:W-:Y:S02]  /*1350*/  MOV R0, R17 ;  /* 0x0000001100007202 */ /* 0x000fe40000000f00 */
[----:B------:R-:W-:Y:S02]  /*1360*/  MOV R3, R8 ;  /* 0x0000000800037202 */ /* 0x000fe40000000f00 */
[----:B------:R-:W-:-:S07]  /*1370*/  MOV R2, 0x1390 ;  /* 0x0000139000027802 */ /* 0x000fce0000000f00 */
[----:B------:R-:W-:Y:S05]  /*1380*/  CALL.REL.NOINC `($__internal_3_$__cuda_sm3x_div_rn_noftz_f32_slowpath) ;  /* 0x00000020006c7944 */ /* 0x000fea0003c00000 */
[----:B------:R-:W-:-:S07]  /*1390*/  MOV R0, R15 ;  /* 0x0000000f00007202 */ /* 0x000fce0000000f00 */
.L_x_140:
[----:B------:R-:W-:Y:S05]  /*13a0*/  BSYNC.RECONVERGENT B2 ;  /* 0x0000000000027941 */ /* 0x000fea0003800200 */
.L_x_139:
[----:B------:R-:W-:Y:S01]  /*13b0*/  IADD3 R2, PT, PT, R0, -0xd000000, RZ ;  /* 0xf300000000027810 */ /* 0x000fe20007ffe0ff */
[----:B------:R0:W1:Y:S01]  /*13c0*/  MUFU.RSQ R9, R0 ;  /* 0x0000000000097308 */ /* 0x0000620000001400 */
[----:B------:R-:W-:Y:S02]  /*13d0*/  BSSY.RECONVERGENT B0, `(.L_x_141) ;  /* 0x000000b000007945 */ /* 0x000fe40003800200 */
[----:B------:R-:W-:-:S13]  /*13e0*/  ISETP.GT.U32.AND P0, PT, R2, 0x727fffff, PT ;  /* 0x727fffff0200780c */ /* 0x000fda0003f04070 */
[----:B0-----:R-:W-:Y:S05]  /*13f0*/  @!P0 BRA `(.L_x_142) ;  /* 0x0000000000108947 */ /* 0x001fea0003800000 */
[----:B------:R-:W-:-:S07]  /*1400*/  MOV R11, 0x1420 ;  /* 0x00001420000b7802 */ /* 0x000fce0000000f00 */
[----:B-1----:R-:W-:Y:S05]  /*1410*/  CALL.REL.NOINC `($__internal_2_$__cuda_sm20_sqrt_rn_f32_slowpath) ;  /* 0x0000001c00ec7944 */ /* 0x002fea0003c00000 */
[----:B------:R-:W-:Y:S01]  /*1420*/  MOV R3, R0 ;  /* 0x0000000000037202 */ /* 0x000fe20000000f00 */
[----:B------:R-:W-:Y:S06]  /*1430*/  BRA `(.L_x_143) ;  /* 0x0000000000107947 */ /* 0x000fec0003800000 */
.L_x_142:
[C---:B-1----:R-:W-:Y:S01]  /*1440*/  FMUL.FTZ R3, R9.reuse, R0 ;  /* 0x0000000009037220 */ /* 0x042fe20000410000 */
[----:B------:R-:W-:-:S03]  /*1450*/  FMUL.FTZ R2, R9, 0.5 ;  /* 0x3f00000009027820 */ /* 0x000fc60000410000 */
[----:B------:R-:W-:-:S04]  /*1460*/  FFMA R0, -R3, R3, R0 ;  /* 0x0000000303007223 */ /* 0x000fc80000000100 */
[----:B------:R-:W-:-:S07]  /*1470*/  FFMA R3, R0, R2, R3 ;  /* 0x0000000200037223 */ /* 0x000fce0000000003 */
.L_x_143:
[----:B------:R-:W-:Y:S05]  /*1480*/  BSYNC.RECONVERGENT B0 ;  /* 0x0000000000007941 */ /* 0x000fea0003800200 */
.L_x_141:
[----:B------:R-:W-:Y:S05]  /*1490*/  @!P2 EXIT ;  /* 0x000000000000a94d */ /* 0x000fea0003800000 */
[----:B------:R-:W0:Y:S01]  /*14a0*/  LDCU UR4, c[0x0][0x388] ;  /* 0x00007100ff0477ac */ /* 0x000e220008000800 */
[----:B------:R-:W-:Y:S01]  /*14b0*/  HFMA2 R11, -RZ, RZ, 0, 0 ;  /* 0x00000000ff0b7431 */ /* 0x000fe200000001ff */
[----:B0-----:R-:W-:Y:S02]  /*14c0*/  UISETP.GE.U32.AND UP0, UPT, UR4, 0x10, UPT ;  /* 0x000000100400788c */ /* 0x001fe4000bf06070 */
[----:B------:R-:W-:-:S07]  /*14d0*/  ULOP3.LUT UR6, UR4, 0xf, URZ, 0xc0, !UPT ;  /* 0x0000000f04067892 */ /* 0x000fce000f8ec0ff */
[----:B------:R-:W-:Y:S05]  /*14e0*/  BRA.U !UP0, `(.L_x_144) ;  /* 0x00000011080c7547 */ /* 0x000fea000b800000 */
[----:B------:R-:W-:Y:S01]  /*14f0*/  ULOP3.LUT UR4, UR4, 0x7ffffff0, URZ, 0xc0, !UPT ;  /* 0x7ffffff004047892 */ /* 0x000fe2000f8ec0ff */
[----:B------:R-:W-:-:S03]  /*1500*/  IADD3 R0, P0, PT, R6, 0x20, RZ ;  /* 0x0000002006007810 */ /* 0x000fc60007f1e0ff */
[----:B------:R-:W-:Y:S01]  /*1510*/  UIADD3 UR5, UPT, UPT, -UR4, URZ, URZ ;  /* 0x000000ff04057290 */ /* 0x000fe2000fffe1ff */
[----:B------:R-:W-:Y:S02]  /*1520*/  IADD3.X R13, PT, PT, RZ, R7, RZ, P0, !PT ;  /* 0x00000007ff0d7210 */ /* 0x000fe400007fe4ff */
[----:B------:R-:W-:-:S09]  /*1530*/  MOV R11, UR4 ;  /* 0x00000004000b7c02 */ /* 0x000fd20008000f00 */
.L_x_177:
[----:B0-----:R-:W-:Y:S02]  /*1540*/  MOV R8, R0 ;  /* 0x0000000000087202 */ /* 0x001fe40000000f00 */
[----:B------:R-:W-:-:S05]  /*1550*/  MOV R9, R13 ;  /* 0x0000000d00097202 */ /* 0x000fca0000000f00 */
[----:B------:R-:W2:Y:S01]  /*1560*/  LDG.E R0, desc[UR8][R8.64+-0x20] ;  /* 0xffffe00808007981 */ /* 0x000ea2000c1e1900 */
[----:B------:R-:W0:Y:S01]  /*1570*/  MUFU.RCP R2, R3 ;  /* 0x0000000300027308 */ /* 0x000e220000001000 */
[----:B------:R-:W-:Y:S01]  /*1580*/  UIADD3 UR5, UPT, UPT, UR5, 0x10, URZ ;  /* 0x0000001005057890 */ /* 0x000fe2000fffe0ff */
[----:B------:R-:W-:Y:S03]  /*1590*/  BSSY.RECONVERGENT B2, `(.L_x_145) ;  /* 0x000000c000027945 */ /* 0x000fe60003800200 */
[----:B------:R-:W-:Y:S01]  /*15a0*/  UISETP.NE.AND UP0, UPT, UR5, URZ, UPT ;  /* 0x000000ff0500728c */ /* 0x000fe2000bf05270 */
[----:B0-----:R-:W-:-:S04]  /*15b0*/  FFMA R13, R2, -R3, 1 ;  /* 0x3f800000020d7423 */ /* 0x001fc80000000803 */
[----:B------:R-:W-:Y:S01]  /*15c0*/  FFMA R13, R2, R13, R2 ;  /* 0x0000000d020d7223 */ /* 0x000fe20000000002 */
[----:B--2---:R-:W0:Y:S03]  /*15d0*/  FCHK P0, R0, R3 ;  /* 0x0000000300007302 */ /* 0x004e260000000000 */
[----:B------:R-:W-:-:S04]  /*15e0*/  FFMA R2, R0, R13, RZ ;  /* 0x0000000d00027223 */ /* 0x000fc800000000ff */
[----:B------:R-:W-:-:S04]  /*15f0*/  FFMA R10, R2, -R3, R0 ;  /* 0x80000003020a7223 */ /* 0x000fc80000000000 */
[----:B------:R-:W-:Y:S01]  /*1600*/  FFMA R13, R13, R10, R2 ;  /* 0x0000000a0d0d7223 */ /* 0x000fe20000000002 */
[----:B0-----:R-:W-:Y:S06]  /*1610*/  @!P0 BRA `(.L_x_146) ;  /* 0x00000000000c8947 */ /* 0x001fec0003800000 */
[----:B------:R-:W-:-:S07]  /*1620*/  MOV R2, 0x1640 ;  /* 0x0000164000027802 */ /* 0x000fce0000000f00 */
[----:B------:R-:W-:Y:S05]  /*1630*/  CALL.REL.NOINC `($__internal_3_$__cuda_sm3x_div_rn_noftz_f32_slowpath) ;  /* 0x0000001c00c07944 */ /* 0x000fea0003c00000 */
[----:B------:R-:W-:-:S07]  /*1640*/  MOV R13, R15 ;  /* 0x0000000f000d7202 */ /* 0x000fce0000000f00 */
.L_x_146:
[----:B------:R-:W-:Y:S05]  /*1650*/  BSYNC.RECONVERGENT B2 ;  /* 0x0000000000027941 */ /* 0x000fea0003800200 */
.L_x_145:
[----:B------:R-:W2:Y:S01]  /*1660*/  LDG.E R17, desc[UR8][R8.64+-0x1c] ;  /* 0xffffe40808117981 */ /* 0x000ea2000c1e1900 */
[----:B------:R-:W0:Y:S01]  /*1670*/  MUFU.RCP R0, R3 ;  /* 0x0000000300007308 */ /* 0x000e220000001000 */
[----:B------:R-:W-:Y:S02]  /*1680*/  BSSY.RECONVERGENT B2, `(.L_x_147) ;  /* 0x000000c000027945 */ /* 0x000fe40003800200 */
[----:B------:R1:W-:Y:S01]  /*1690*/  STG.E desc[UR8][R8.64+-0x20], R13 ;  /* 0xffffe00d08007986 */ /* 0x0003e2000c101908 */
[----:B0-----:R-:W-:-:S04]  /*16a0*/  FFMA R15, R0, -R3, 1 ;  /* 0x3f800000000f7423 */ /* 0x001fc80000000803 */
[----:B------:R-:W-:Y:S01]  /*16b0*/  FFMA R0, R0, R15, R0 ;  /* 0x0000000f00007223 */ /* 0x000fe20000000000 */
[----:B--2---:R-:W0:Y:S03]  /*16c0*/  FCHK P0, R17, R3 ;  /* 0x0000000311007302 */ /* 0x004e260000000000 */
[----:B------:R-:W-:-:S04]  /*16d0*/  FFMA R2, R0, R17, RZ ;  /* 0x0000001100027223 */ /* 0x000fc800000000ff */
[----:B------:R-:W-:-:S04]  /*16e0*/  FFMA R15, R2, -R3, R17 ;  /* 0x80000003020f7223 */ /* 0x000fc80000000011 */
[----:B------:R-:W-:Y:S01]  /*16f0*/  FFMA R15, R0, R15, R2 ;  /* 0x0000000f000f7223 */ /* 0x000fe20000000002 */
[----:B01----:R-:W-:Y:S06]  /*1700*/  @!P0 BRA `(.L_x_148) ;  /* 0x00000000000c8947 */ /* 0x003fec0003800000 */
[----:B------:R-:W-:Y:S02]  /*1710*/  MOV R0, R17 ;  /* 0x0000001100007202 */ /* 0x000fe40000000f00 */
[----:B------:R-:W-:-:S07]  /*1720*/  MOV R2, 0x1740 ;  /* 0x0000174000027802 */ /* 0x000fce0000000f00 */
[----:B------:R-:W-:Y:S05]  /*1730*/  CALL.REL.NOINC `($__internal_3_$__cuda_sm3x_div_rn_noftz_f32_slowpath) ;  /* 0x0000001c00807944 */ /* 0x000fea0003c00000 */
.L_x_148:
[----:B------:R-:W-:Y:S05]  /*1740*/  BSYNC.RECONVERGENT B2 ;  /* 0x0000000000027941 */ /* 0x000fea0003800200 */
.L_x_147:
        /* <DEDUP_REMOVED lines=14> */
[----:B------:R-:W-:-:S07]  /*1830*/  MOV R13, R15 ;  /* 0x0000000f000d7202 */ /* 0x000fce0000000f00 */
.L_x_150:
[----:B------:R-:W-:Y:S05]  /*1840*/  BSYNC.RECONVERGENT B2 ;  /* 0x0000000000027941 */ /* 0x000fea0003800200 */
.L_x_149:
        /* <DEDUP_REMOVED lines=14> */
.L_x_152:
[----:B------:R-:W-:Y:S05]  /*1930*/  BSYNC.RECONVERGENT B2 ;  /* 0x0000000000027941 */ /* 0x000fea0003800200 */
.L_x_151:
        /* <DEDUP_REMOVED lines=15> */
.L_x_154:
[----:B------:R-:W-:Y:S05]  /*1a30*/  BSYNC.RECONVERGENT B2 ;  /* 0x0000000000027941 */ /* 0x000fea0003800200 */
.L_x_153:
        /* <DEDUP_REMOVED lines=14> */
.L_x_156:
[----:B------:R-:W-:Y:S05]  /*1b20*/  BSYNC.RECONVERGENT B2 ;  /* 0x0000000000027941 */ /* 0x000fea0003800200 */
.L_x_155:
        /* <DEDUP_REMOVED lines=15> */
.L_x_158:
[----:B------:R-:W-:Y:S05]  /*1c20*/  BSYNC.RECONVERGENT B2 ;  /* 0x0000000000027941 */ /* 0x000fea0003800200 */
.L_x_157:
        /* <DEDUP_REMOVED lines=14> */
.L_x_160:
[----:B------:R-:W-:Y:S05]  /*1d10*/  BSYNC.RECONVERGENT B2 ;  /* 0x0000000000027941 */ /* 0x000fea0003800200 */
.L_x_159:
        /* <DEDUP_REMOVED lines=15> */
.L_x_162:
[----:B------:R-:W-:Y:S05]  /*1e10*/  BSYNC.RECONVERGENT B2 ;  /* 0x0000000000027941 */ /* 0x000fea0003800200 */
.L_x_161:
        /* <DEDUP_REMOVED lines=14> */
.L_x_164:
[----:B------:R-:W-:Y:S05]  /*1f00*/  BSYNC.RECONVERGENT B2 ;  /* 0x0000000000027941 */ /* 0x000fea0003800200 */
.L_x_163:
        /* <DEDUP_REMOVED lines=15> */
.L_x_166:
[----:B------:R-:W-:Y:S05]  /*2000*/  BSYNC.RECONVERGENT B2 ;  /* 0x0000000000027941 */ /* 0x000fea0003800200 */
.L_x_165:
        /* <DEDUP_REMOVED lines=14> */
.L_x_168:
[----:B------:R-:W-:Y:S05]  /*20f0*/  BSYNC.RECONVERGENT B2 ;  /* 0x0000000000027941 */ /* 0x000fea0003800200 */
.L_x_167:
        /* <DEDUP_REMOVED lines=15> */
.L_x_170:
[----:B------:R-:W-:Y:S05]  /*21f0*/  BSYNC.RECONVERGENT B2 ;  /* 0x0000000000027941 */ /* 0x000fea0003800200 */
.L_x_169:
        /* <DEDUP_REMOVED lines=14> */
.L_x_172:
[----:B------:R-:W-:Y:S05]  /*22e0*/  BSYNC.RECONVERGENT B2 ;  /* 0x0000000000027941 */ /* 0x000fea0003800200 */
.L_x_171:
        /* <DEDUP_REMOVED lines=15> */
.L_x_174:
[----:B------:R-:W-:Y:S05]  /*23e0*/  BSYNC.RECONVERGENT B2 ;  /* 0x0000000000027941 */ /* 0x000fea0003800200 */
.L_x_173:
        /* <DEDUP_REMOVED lines=14> */
.L_x_176:
[----:B------:R-:W-:Y:S05]  /*24d0*/  BSYNC.RECONVERGENT B2 ;  /* 0x0000000000027941 */ /* 0x000fea0003800200 */
.L_x_175:
[----:B------:R0:W-:Y:S01]  /*24e0*/  STG.E desc[UR8][R8.64+0x1c], R15 ;  /* 0x00001c0f08007986 */ /* 0x0001e2000c101908 */
[----:B------:R-:W-:-:S04]  /*24f0*/  IADD3 R0, P0, PT, R8, 0x40, RZ ;  /* 0x0000004008007810 */ /* 0x000fc80007f1e0ff */
[----:B------:R-:W-:Y:S01]  /*2500*/  IADD3.X R13, PT, PT, RZ, R9, RZ, P0, !PT ;  /* 0x00000009ff0d7210 */ /* 0x000fe200007fe4ff */
[----:B------:R-:W-:Y:S08]  /*2510*/  BRA.U UP0, `(.L_x_177) ;  /* 0xfffffff100087547 */ /* 0x000ff0000b83ffff */
.L_x_144:
[----:B------:R-:W-:-:S13]  /*2520*/  ISETP.NE.AND P0, PT, RZ, UR6, PT ;  /* 0x00000006ff007c0c */ /* 0x000fda000bf05270 */
[----:B------:R-:W-:Y:S05]  /*2530*/  @!P0 EXIT ;  /* 0x000000000000894d */ /* 0x000fea0003800000 */
[----:B------:R-:W1:Y:S01]  /*2540*/  LDCU UR4, c[0x0][0x388] ;  /* 0x00007100ff0477ac */ /* 0x000e620008000800 */
[----:B------:R-:W-:Y:S02]  /*2550*/  UISETP.GE.U32.AND UP0, UPT, UR6, 0x8, UPT ;  /* 0x000000080600788c */ /* 0x000fe4000bf06070 */
[----:B-1----:R-:W-:-:S07]  /*2560*/  ULOP3.LUT UR4, UR4, 0x7, URZ, 0xc0, !UPT ;  /* 0x0000000704047892 */ /* 0x002fce000f8ec0ff */
[----:B------:R-:W-:Y:S05]  /*2570*/  BRA.U !UP0, `(.L_x_178) ;  /* 0x0000000508f87547 */ /* 0x000fea000b800000 */
[----:B0-----:R-:W-:-:S05]  /*2580*/  IMAD.WIDE.U32 R8, R11, 0x4, R6 ;  /* 0x000000040b087825 */ /* 0x001fca00078e0006 */
[----:B------:R-:W2:Y:S01]  /*2590*/  LDG.E R15, desc[UR8][R8.64] ;  /* 0x00000008080f7981 */ /* 0x000ea2000c1e1900 */
[----:B------:R-:W0:Y:S01]  /*25a0*/  MUFU.RCP R0, R3 ;  /* 0x0000000300007308 */ /* 0x000e220000001000 */
[----:B------:R-:W-:Y:S01]  /*25b0*/  BSSY.RECONVERGENT B2, `(.L_x_179) ;  /* 0x000000c000027945 */ /* 0x000fe20003800200 */
[----:B0-----:R-:W-:-:S04]  /*25c0*/  FFMA R13, R0, -R3, 1 ;  /* 0x3f800000000d7423 */ /* 0x001fc80000000803 */
[----:B------:R-:W-:Y:S02]  /*25d0*/  FFMA R0, R0, R13, R0 ;  /* 0x0000000d00007223 */ /* 0x000fe40000000000 */
[----:B--2---:R-:W0:Y:S02]  /*25e0*/  FCHK P0, R15, R3 ;  /* 0x000000030f007302 */ /* 0x004e240000000000 */
[----:B------:R-:W-:-:S04]  /*25f0*/  FFMA R2, R0, R15, RZ ;  /* 0x0000000f00027223 */ /* 0x000fc800000000ff */
[----:B------:R-:W-:-:S04]  /*2600*/  FFMA R13, R2, -R3, R15 ;  /* 0x80000003020d7223 */ /* 0x000fc8000000000f */
[----:B------:R-:W-:Y:S01]  /*2610*/  FFMA R13, R0, R13, R2 ;  /* 0x0000000d000d7223 */ /* 0x000fe20000000002 */
[----:B0-----:R-:W-:Y:S06]  /*2620*/  @!P0 BRA `(.L_x_180) ;  /* 0x0000000000108947 */ /* 0x001fec0003800000 */
[----:B------:R-:W-:Y:S02]  /*2630*/  MOV R0, R15 ;  /* 0x0000000f00007202 */ /* 0x000fe40000000f00 */
[----:B------:R-:W-:-:S07]  /*2640*/  MOV R2, 0x2660 ;  /* 0x0000266000027802 */ /* 0x000fce0000000f00 */
[----:B------:R-:W-:Y:S05]  /*2650*/  CALL.REL.NOINC `($__internal_3_$__cuda_sm3x_div_rn_noftz_f32_slowpath) ;  /* 0x0000000c00b87944 */ /* 0x000fea0003c00000 */
[----:B------:R-:W-:-:S07]  /*2660*/  MOV R13, R15 ;  /* 0x0000000f000d7202 */ /* 0x000fce0000000f00 */
.L_x_180:
[----:B------:R-:W-:Y:S05]  /*2670*/  BSYNC.RECONVERGENT B2 ;  /* 0x0000000000027941 */ /* 0x000fea0003800200 */
.L_x_179:
        /* <DEDUP_REMOVED lines=14> */
.L_x_182:
[----:B------:R-:W-:Y:S05]  /*2760*/  BSYNC.RECONVERGENT B2 ;  /* 0x0000000000027941 */ /* 0x000fea0003800200 */
.L_x_181:
        /* <DEDUP_REMOVED lines=15> */
.L_x_184:
[----:B------:R-:W-:Y:S05]  /*2860*/  BSYNC.RECONVERGENT B2 ;  /* 0x0000000000027941 */ /* 0x000fea0003800200 */
.L_x_183:
        /* <DEDUP_REMOVED lines=14> */
.L_x_186:
[----:B------:R-:W-:Y:S05]  /*2950*/  BSYNC.RECONVERGENT B2 ;  /* 0x0000000000027941 */ /* 0x000fea0003800200 */
.L_x_185:
        /* <DEDUP_REMOVED lines=15> */
.L_x_188:
[----:B------:R-:W-:Y:S05]  /*2a50*/  BSYNC.RECONVERGENT B2 ;  /* 0x0000000000027941 */ /* 0x000fea0003800200 */
.L_x_187:
        /* <DEDUP_REMOVED lines=14> */
.L_x_190:
[----:B------:R-:W-:Y:S05]  /*2b40*/  BSYNC.RECONVERGENT B2 ;  /* 0x0000000000027941 */ /* 0x000fea0003800200 */
.L_x_189:
        /* <DEDUP_REMOVED lines=15> */
.L_x_192:
[----:B------:R-:W-:Y:S05]  /*2c40*/  BSYNC.RECONVERGENT B2 ;  /* 0x0000000000027941 */ /* 0x000fea0003800200 */
.L_x_191:
        /* <DEDUP_REMOVED lines=14> */
.L_x_194:
[----:B------:R-:W-:Y:S05]  /*2d30*/  BSYNC.RECONVERGENT B2 ;  /* 0x0000000000027941 */ /* 0x000fea0003800200 */
.L_x_193:
[----:B------:R1:W-:Y:S01]  /*2d40*/  STG.E desc[UR8][R8.64+0x1c], R15 ;  /* 0x00001c0f08007986 */ /* 0x0003e2000c101908 */
[----:B------:R-:W-:-:S07]  /*2d50*/  IADD3 R11, PT, PT, R11, 0x8, RZ ;  /* 0x000000080b0b7810 */ /* 0x000fce0007ffe0ff */
.L_x_178:
[----:B------:R-:W-:-:S13]  /*2d60*/  ISETP.NE.AND P0, PT, RZ, UR4, PT ;  /* 0x00000004ff007c0c */ /* 0x000fda000bf05270 */
[----:B------:R-:W-:Y:S05]  /*2d70*/  @!P0 EXIT ;  /* 0x000000000000894d */ /* 0x000fea0003800000 */
[----:B------:R-:W2:Y:S01]  /*2d80*/  LDCU UR5, c[0x0][0x388] ;  /* 0x00007100ff0577ac */ /* 0x000ea20008000800 */
[----:B------:R-:W-:Y:S02]  /*2d90*/  UISETP.GE.U32.AND UP0, UPT, UR4, 0x4, UPT ;  /* 0x000000040400788c */ /* 0x000fe4000bf06070 */
[----:B--2---:R-:W-:-:S07]  /*2da0*/  ULOP3.LUT UR5, UR5, 0x3, URZ, 0xc0, !UPT ;  /* 0x0000000305057892 */ /* 0x004fce000f8ec0ff */
[----:B------:R-:W-:Y:S05]  /*2db0*/  BRA.U !UP0, `(.L_x_195) ;  /* 0x0000000508087547 */ /* 0x000fea000b800000 */
[----:B------:R-:W-:-:S05]  /*2dc0*/  IMAD.WIDE.U32 R6, R11, 0x4, R6 ;  /* 0x000000040b067825 */ /* 0x000fca00078e0006 */
[----:B------:R-:W2:Y:S01]  /*2dd0*/  LDG.E R13, desc[UR8][R6.64] ;  /* 0x00000008060d7981 */ /* 0x000ea2000c1e1900 */
[----:B------:R-:W0:Y:S01]  /*2de0*/  MUFU.RCP R0, R3 ;  /* 0x0000000300007308 */ /* 0x000e220000001000 */
[----:B------:R-:W-:Y:S01]  /*2df0*/  BSSY.RECONVERGENT B2, `(.L_x_196) ;  /* 0x000000c000027945 */ /* 0x000fe20003800200 */
[----:B01----:R-:W-:-:S04]  /*2e00*/  FFMA R9, R0, -R3, 1 ;  /* 0x3f80000000097423 */ /* 0x003fc80000000803 */
        /* <DEDUP_REMOVED lines=10> */
.L_x_197:
[----:B------:R-:W-:Y:S05]  /*2eb0*/  BSYNC.RECONVERGENT B2 ;  /* 0x0000000000027941 */ /* 0x000fea0003800200 */
.L_x_196:
        /* <DEDUP_REMOVED lines=15> */
.L_x_199:
[----:B------:R-:W-:Y:S05]  /*2fb0*/  BSYNC.RECONVERGENT B2 ;  /* 0x0000000000027941 */ /* 0x000fea0003800200 */
.L_x_198:
        /* <DEDUP_REMOVED lines=15> */
.L_x_201:
[----:B------:R-:W-:Y:S05]  /*30b0*/  BSYNC.RECONVERGENT B2 ;  /* 0x0000000000027941 */ /* 0x000fea0003800200 */
.L_x_200:
        /* <DEDUP_REMOVED lines=15> */
.L_x_203:
[----:B------:R-:W-:Y:S05]  /*31b0*/  BSYNC.RECONVERGENT B2 ;  /* 0x0000000000027941 */ /* 0x000fea0003800200 */
.L_x_202:
[----:B------:R2:W-:Y:S01]  /*31c0*/  STG.E desc[UR8][R6.64+0xc], R13 ;  /* 0x00000c0d06007986 */ /* 0x0005e2000c101908 */
[----:B------:R-:W-:-:S07]  /*31d0*/  IADD3 R11, PT, PT, R11, 0x4, RZ ;  /* 0x000000040b0b7810 */ /* 0x000fce0007ffe0ff */
.L_x_195:
[----:B------:R-:W-:-:S13]  /*31e0*/  ISETP.NE.AND P0, PT, RZ, UR5, PT ;  /* 0x00000005ff007c0c */ /* 0x000fda000bf05270 */
[----:B------:R-:W-:Y:S05]  /*31f0*/  @!P0 EXIT ;  /* 0x000000000000894d */ /* 0x000fea0003800000 */
[----:B------:R-:W3:Y:S01]  /*3200*/  LDCU.64 UR6, c[0x0][0x380] ;  /* 0x00007000ff0677ac */ /* 0x000ee20008000a00 */
[----:B------:R-:W-:Y:S01]  /*3210*/  IMAD.WIDE.U32 R4, R11, 0x4, R4 ;  /* 0x000000040b047825 */ /* 0x000fe200078e0004 */
[----:B------:R-:W-:Y:S02]  /*3220*/  UIADD3 UR4, UPT, UPT, -UR5, URZ, URZ ;  /* 0x000000ff05047290 */ /* 0x000fe4000fffe1ff */
[----:B---3--:R-:W-:-:S04]  /*3230*/  IADD3 R0, P0, PT, R4, UR6, RZ ;  /* 0x0000000604007c10 */ /* 0x008fc8000ff1e0ff */
[----:B01----:R-:W-:-:S09]  /*3240*/  IADD3.X R9, PT, PT, R5, UR7, RZ, P0, !PT ;  /* 0x0000000705097c10 */ /* 0x003fd200087fe4ff */
.L_x_206:
[----:B0-----:R-:W-:Y:S02]  /*3250*/  MOV R4, R0 ;  /* 0x0000000000047202 */ /* 0x001fe40000000f00 */
[----:B------:R-:W-:-:S05]  /*3260*/  MOV R5, R9 ;  /* 0x0000000900057202 */ /* 0x000fca0000000f00 */
[----:B------:R-:W3:Y:S01]  /*3270*/  LDG.E R9, desc[UR8][R4.64] ;  /* 0x0000000804097981 */ /* 0x000ee2000c1e1900 */
[----:B------:R-:W2:Y:S01]  /*3280*/  MUFU.RCP R0, R3 ;  /* 0x0000000300007308 */ /* 0x000ea20000001000 */
[----:B------:R-:W-:Y:S01]  /*3290*/  UIADD3 UR4, UPT, UPT, UR4, 0x1, URZ ;  /* 0x0000000104047890 */ /* 0x000fe2000fffe0ff */
[----:B------:R-:W-:Y:S03]  /*32a0*/  BSSY.RECONVERGENT B2, `(.L_x_204) ;  /* 0x000000d000027945 */ /* 0x000fe60003800200 */
[----:B------:R-:W-:Y:S01]  /*32b0*/  UISETP.NE.AND UP0, UPT, UR4, URZ, UPT ;  /* 0x000000ff0400728c */ /* 0x000fe2000bf05270 */
[----:B--2---:R-:W-:-:S04]  /*32c0*/  FFMA R7, R0, -R3, 1 ;  /* 0x3f80000000077423 */ /* 0x004fc80000000803 */
[----:B------:R-:W-:Y:S01]  /*32d0*/  FFMA R0, R0, R7, R0 ;  /* 0x0000000700007223 */ /* 0x000fe20000000000 */
[----:B---3--:R-:W0:Y:S03]  /*32e0*/  FCHK P0, R9, R3 ;  /* 0x0000000309007302 */ /* 0x008e260000000000 */
        /* <DEDUP_REMOVED lines=8> */
.L_x_205:
[----:B------:R-:W-:Y:S05]  /*3370*/  BSYNC.RECONVERGENT B2 ;  /* 0x0000000000027941 */ /* 0x000fea0003800200 */
.L_x_204:
[----:B------:R0:W-:Y:S01]  /*3380*/  STG.E desc[UR8][R4.64], R7 ;  /* 0x0000000704007986 */ /* 0x0001e2000c101908 */
[----:B------:R-:W-:-:S04]  /*3390*/  IADD3 R0, P0, PT, R4, 0x4, RZ ;  /* 0x0000000404007810 */ /* 0x000fc80007f1e0ff */
[----:B------:R-:W-:Y:S01]  /*33a0*/  IADD3.X R9, PT, PT, RZ, R5, RZ, P0, !PT ;  /* 0x00000005ff097210 */ /* 0x000fe200007fe4ff */
[----:B------:R-:W-:Y:S08]  /*33b0*/  BRA.U UP0, `(.L_x_206) ;  /* 0xfffffffd00a47547 */ /* 0x000ff0000b83ffff */
[----:B------:R-:W-:Y:S05]  /*33c0*/  EXIT ;  /* 0x000000000000794d */ /* 0x000fea0003800000 */
        .weak           $__internal_2_$__cuda_sm20_sqrt_rn_f32_slowpath
        .type           $__internal_2_$__cuda_sm20_sqrt_rn_f32_slowpath,@function
        .size           $__internal_2_$__cuda_sm20_sqrt_rn_f32_slowpath,($__internal_3_$__cuda_sm3x_div_rn_noftz_f32_slowpath - $__internal_2_$__cuda_sm20_sqrt_rn_f32_slowpath)
$__internal_2_$__cuda_sm20_sqrt_rn_f32_slowpath:
[----:B------:R-:W-:-:S13]  /*33d0*/  LOP3.LUT P0, RZ, R0, 0x7fffffff, RZ, 0xc0, !PT ;  /* 0x7fffffff00ff7812 */ /* 0x000fda000780c0ff */
[----:B------:R-:W-:Y:S01]  /*33e0*/  @!P0 MOV R2, R0 ;  /* 0x0000000000028202 */ /* 0x000fe20000000f00 */
[----:B------:R-:W-:Y:S06]  /*33f0*/  @!P0 BRA `(.L_x_207) ;  /* 0x0000000000408947 */ /* 0x000fec0003800000 */
[----:B------:R-:W-:-:S13]  /*3400*/  FSETP.GEU.FTZ.AND P0, PT, R0, RZ, PT ;  /* 0x000000ff0000720b */ /* 0x000fda0003f1e000 */
[----:B------:R-:W-:Y:S01]  /*3410*/  @!P0 MOV R2, 0x7fffffff ;  /* 0x7fffffff00028802 */ /* 0x000fe20000000f00 */
[----:B------:R-:W-:Y:S06]  /*3420*/  @!P0 BRA `(.L_x_207) ;  /* 0x0000000000348947 */ /* 0x000fec0003800000 */
[----:B------:R-:W-:-:S13]  /*3430*/  FSETP.GTU.FTZ.AND P0, PT, |R0|, +INF , PT ;  /* 0x7f8000000000780b */ /* 0x000fda0003f1c200 */
[----:B------:R-:W-:Y:S01]  /*3440*/  @P0 FADD.FTZ R2, R0, 1 ;  /* 0x3f80000000020421 */ /* 0x000fe20000010000 */
[----:B------:R-:W-:Y:S06]  /*3450*/  @P0 BRA `(.L_x_207) ;  /* 0x0000000000280947 */ /* 0x000fec0003800000 */
[----:B------:R-:W-:-:S13]  /*3460*/  FSETP.NEU.FTZ.AND P0, PT, |R0|, +INF , PT ;  /* 0x7f8000000000780b */ /* 0x000fda0003f1d200 */
[----:B------:R-:W-:-:S04]  /*3470*/  @P0 FFMA R3, R0, 1.84467440737095516160e+19, RZ ;  /* 0x5f80000000030823 */ /* 0x000fc800000000ff */
[----:B------:R-:W0:Y:S02]  /*3480*/  @P0 MUFU.RSQ R2, R3 ;  /* 0x0000000300020308 */ /* 0x000e240000001400 */
[----:B0-----:R-:W-:Y:S01]  /*3490*/  @P0 FMUL.FTZ R8, R3, R2 ;  /* 0x0000000203080220 */ /* 0x001fe20000410000 */
[----:B------:R-:W-:Y:S01]  /*34a0*/  @P0 FMUL.FTZ R10, R2, 0.5 ;  /* 0x3f000000020a0820 */ /* 0x000fe20000410000 */
[----:B------:R-:W-:Y:S02]  /*34b0*/  @!P0 MOV R2, R0 ;  /* 0x0000000000028202 */ /* 0x000fe40000000f00 */
[----:B------:R-:W-:-:S04]  /*34c0*/  @P0 FADD.FTZ R9, -R8, -RZ ;  /* 0x800000ff08090221 */ /* 0x000fc80000010100 */
[----:B------:R-:W-:-:S04]  /*34d0*/  @P0 FFMA R9, R8, R9, R3 ;  /* 0x0000000908090223 */ /* 0x000fc80000000003 */
[----:B------:R-:W-:-:S04]  /*34e0*/  @P0 FFMA R9, R9, R10, R8 ;  /* 0x0000000a09090223 */ /* 0x000fc80000000008 */
[----:B------:R-:W-:-:S07]  /*34f0*/  @P0 FMUL.FTZ R2, R9, 2.3283064365386962891e-10 ;  /* 0x2f80000009020820 */ /* 0x000fce0000410000 */
.L_x_207:
[----:B------:R-:W-:Y:S01]  /*3500*/  HFMA2 R3, -RZ, RZ, 0, 0 ;  /* 0x00000000ff037431 */ /* 0x000fe200000001ff */
[----:B------:R-:W-:Y:S02]  /*3510*/  MOV R0, R2 ;  /* 0x0000000200007202 */ /* 0x000fe40000000f00 */
[----:B------:R-:W-:-:S04]  /*3520*/  MOV R2, R11 ;  /* 0x0000000b00027202 */ /* 0x000fc80000000f00 */
[----:B------:R-:W-:Y:S05]  /*3530*/  RET.REL.NODEC R2 `(_Z24standardize_block_kernelIfEvPT_ii) ;  /* 0xffffffc802b07950 */ /* 0x000fea0003c3ffff */
        .weak           $__internal_3_$__cuda_sm3x_div_rn_noftz_f32_slowpath
        .type           $__internal_3_$__cuda_sm3x_div_rn_noftz_f32_slowpath,@function
        .size           $__internal_3_$__cuda_sm3x_div_rn_noftz_f32_slowpath,(.L_x_223 - $__internal_3_$__cuda_sm3x_div_rn_noftz_f32_slowpath)
$__internal_3_$__cuda_sm3x_div_rn_noftz_f32_slowpath:
[----:B------:R-:W-:Y:S01]  /*3540*/  SHF.R.U32.HI R10, RZ, 0x17, R3 ;  /* 0x00000017ff0a7819 */ /* 0x000fe20000011603 */
[----:B------:R-:W-:Y:S01]  /*3550*/  BSSY.RECONVERGENT B0, `(.L_x_208) ;  /* 0x0000063000007945 */ /* 0x000fe20003800200 */
[----:B------:R-:W-:Y:S02]  /*3560*/  SHF.R.U32.HI R12, RZ, 0x17, R0 ;  /* 0x00000017ff0c7819 */ /* 0x000fe40000011600 */
[----:B------:R-:W-:Y:S02]  /*3570*/  LOP3.LUT R10, R10, 0xff, RZ, 0xc0, !PT ;  /* 0x000000ff0a0a7812 */ /* 0x000fe400078ec0ff */
[----:B------:R-:W-:Y:S02]  /*3580*/  LOP3.LUT R18, R12, 0xff, RZ, 0xc0, !PT ;  /* 0x000000ff0c127812 */ /* 0x000fe400078ec0ff */
[----:B------:R-:W-:Y:S02]  /*3590*/  IADD3 R15, PT, PT, R10, -0x1, RZ ;  /* 0xffffffff0a0f7810 */ /* 0x000fe40007ffe0ff */
[----:B------:R-:W-:-:S02]  /*35a0*/  IADD3 R14, PT, PT, R18, -0x1, RZ ;  /* 0xffffffff120e7810 */ /* 0x000fc40007ffe0ff */
[----:B------:R-:W-:Y:S02]  /*35b0*/  ISETP.GT.U32.AND P0, PT, R15, 0xfd, PT ;  /* 0x000000fd0f00780c */ /* 0x000fe40003f04070 */
[----:B------:R-:W-:Y:S02]  /*35c0*/  MOV R13, R3 ;  /* 0x00000003000d7202 */ /* 0x000fe40000000f00 */
[----:B------:R-:W-:-:S13]  /*35d0*/  ISETP.GT.U32.OR P0, PT, R14, 0xfd, P0 ;  /* 0x000000fd0e00780c */ /* 0x000fda0000704470 */
[----:B------:R-:W-:Y:S01]  /*35e0*/  @!P0 MOV R12, RZ ;  /* 0x000000ff000c8202 */ /* 0x000fe20000000f00 */
[----:B------:R-:W-:Y:S06]  /*35f0*/  @!P0 BRA `(.L_x_209) ;  /* 0x00000000005c8947 */ /* 0x000fec0003800000 */
[----:B------:R-:W-:Y:S02]  /*3600*/  FSETP.GTU.FTZ.AND P0, PT, |R0|, +INF , PT ;  /* 0x7f8000000000780b */ /* 0x000fe40003f1c200 */
[----:B------:R-:W-:-:S04]  /*3610*/  FSETP.GTU.FTZ.AND P1, PT, |R3|, +INF , PT ;  /* 0x7f8000000300780b */ /* 0x000fc80003f3c200 */
[----:B------:R-:W-:-:S13]  /*3620*/  PLOP3.LUT P0, PT, P0, P1, PT, 0xf8, 0x8f ;  /* 0x00000000008f781c */ /* 0x000fda0000703f70 */
[----:B------:R-:W-:Y:S05]  /*3630*/  @P0 BRA `(.L_x_210) ;  /* 0x00000004004c0947 */ /* 0x000fea0003800000 */
[----:B------:R-:W-:-:S13]  /*3640*/  LOP3.LUT P0, RZ, R13, 0x7fffffff, R0, 0xc8, !PT ;  /* 0x7fffffff0dff7812 */ /* 0x000fda000780c800 */
[----:B------:R-:W-:Y:S05]  /*3650*/  @!P0 BRA `(.L_x_211) ;  /* 0x00000004003c8947 */ /* 0x000fea0003800000 */
[C---:B------:R-:W-:Y:S02]  /*3660*/  FSETP.NEU.FTZ.AND P3, PT, |R0|.reuse, +INF , PT ;  /* 0x7f8000000000780b */ /* 0x040fe40003f7d200 */
[----:B------:R-:W-:Y:S02]  /*3670*/  FSETP.NEU.FTZ.AND P1, PT, |R3|, +INF , PT ;  /* 0x7f8000000300780b */ /* 0x000fe40003f3d200 */
[----:B------:R-:W-:-:S11]  /*3680*/  FSETP.NEU.FTZ.AND P0, PT, |R0|, +INF , PT ;  /* 0x7f8000000000780b */ /* 0x000fd60003f1d200 */
[----:B------:R-:W-:Y:S05]  /*3690*/  @!P1 BRA !P3, `(.L_x_211) ;  /* 0x00000004002c9947 */ /* 0x000fea0005800000 */
[----:B------:R-:W-:-:S04]  /*36a0*/  LOP3.LUT P3, RZ, R0, 0x7fffffff, RZ, 0xc0, !PT ;  /* 0x7fffffff00ff7812 */ /* 0x000fc8000786c0ff */
[----:B------:R-:W-:-:S13]  /*36b0*/  PLOP3.LUT P1, PT, P1, P3, PT, 0x2f, 0xf2 ;  /* 0x0000000000f2781c */ /* 0x000fda0000f26577 */
[----:B------:R-:W-:Y:S05]  /*36c0*/  @P1 BRA `(.L_x_212) ;  /* 0x0000000400181947 */ /* 0x000fea0003800000 */
[----:B------:R-:W-:-:S04]  /*36d0*/  LOP3.LUT P1, RZ, R13, 0x7fffffff, RZ, 0xc0, !PT ;  /* 0x7fffffff0dff7812 */ /* 0x000fc8000782c0ff */
[----:B------:R-:W-:-:S13]  /*36e0*/  PLOP3.LUT P0, PT, P0, P1, PT, 0x2f, 0xf2 ;  /* 0x0000000000f2781c */ /* 0x000fda0000702577 */
[----:B------:R-:W-:Y:S05]  /*36f0*/  @P0 BRA `(.L_x_213) ;  /* 0x0000000400000947 */ /* 0x000fea0003800000 */
[----:B------:R-:W-:Y:S02]  /*3700*/  ISETP.GE.AND P0, PT, R14, RZ, PT ;  /* 0x000000ff0e00720c */ /* 0x000fe40003f06270 */
[----:B------:R-:W-:-:S11]  /*3710*/  ISETP.GE.AND P1, PT, R15, RZ, PT ;  /* 0x000000ff0f00720c */ /* 0x000fd60003f26270 */
[----:B------:R-:W-:Y:S01]  /*3720*/  @P0 MOV R12, RZ ;  /* 0x000000ff000c0202 */ /* 0x000fe20000000f00 */
[----:B------:R-:W-:Y:S01]  /*3730*/  @!P0 FFMA R0, R0, 1.84467440737095516160e+19, RZ ;  /* 0x5f80000000008823 */ /* 0x000fe200000000ff */
[----:B------:R-:W-:Y:S01]  /*3740*/  @!P0 MOV R12, 0xffffffc0 ;  /* 0xffffffc0000c8802 */ /* 0x000fe20000000f00 */
[----:B------:R-:W-:-:S03]  /*3750*/  @!P1 FFMA R13, R3, 1.84467440737095516160e+19, RZ ;  /* 0x5f800000030d9823 */ /* 0x000fc600000000ff */
[----:B------:R-:W-:-:S07]  /*3760*/  @!P1 IADD3 R12, PT, PT, R12, 0x40, RZ ;  /* 0x000000400c0c9810 */ /* 0x000fce0007ffe0ff */
.L_x_209:
[----:B------:R-:W-:Y:S01]  /*3770*/  LEA R14, R10, 0xc0800000, 0x17 ;  /* 0xc08000000a0e7811 */ /* 0x000fe200078eb8ff */
[----:B------:R-:W-:Y:S03]  /*3780*/  BSSY.RECONVERGENT B1, `(.L_x_214) ;  /* 0x0000036000017945 */ /* 0x000fe60003800200 */
[----:B------:R-:W-:Y:S02]  /*3790*/  IADD3 R16, PT, PT, -R14, R13, RZ ;  /* 0x0000000d0e107210 */ /* 0x000fe40007ffe1ff */
[----:B------:R-:W-:Y:S02]  /*37a0*/  IADD3 R13, PT, PT, R18, -0x7f, RZ ;  /* 0xffffff81120d7810 */ /* 0x000fe40007ffe0ff */
[----:B------:R-:W0:Y:S01]  /*37b0*/  MUFU.RCP R15, R16 ;  /* 0x00000010000f7308 */ /* 0x000e220000001000 */
[----:B------:R-:W-:Y:S02]  /*37c0*/  FADD.FTZ R17, -R16, -RZ ;  /* 0x800000ff10117221 */ /* 0x000fe40000010100 */
[C---:B------:R-:W-:Y:S01]  /*37d0*/  IMAD R0, R13.reuse, -0x800000, R0 ;  /* 0xff8000000d007824 */ /* 0x040fe200078e0200 */
[----:B------:R-:W-:-:S04]  /*37e0*/  IADD3 R13, PT, PT, R13, 0x7f, -R10 ;  /* 0x0000007f0d0d7810 */ /* 0x000fc80007ffe80a */
[----:B------:R-:W-:Y:S01]  /*37f0*/  IADD3 R13, PT, PT, R13, R12, RZ ;  /* 0x0000000c0d0d7210 */ /* 0x000fe20007ffe0ff */
[----:B0-----:R-:W-:-:S04]  /*3800*/  FFMA R14, R15, R17, 1 ;  /* 0x3f8000000f0e7423 */ /* 0x001fc80000000011 */
[----:B------:R-:W-:-:S04]  /*3810*/  FFMA R15, R15, R14, R15 ;  /* 0x0000000e0f0f7223 */ /* 0x000fc8000000000f */
[----:B------:R-:W-:-:S04]  /*3820*/  FFMA R14, R0, R15, RZ ;  /* 0x0000000f000e7223 */ /* 0x000fc800000000ff */
[----:B------:R-:W-:-:S04]  /*3830*/  FFMA R18, R17, R14, R0 ;  /* 0x0000000e11127223 */ /* 0x000fc80000000000 */
[----:B------:R-:W-:-:S04]  /*3840*/  FFMA R14, R15, R18, R14 ;  /* 0x000000120f0e7223 */ /* 0x000fc8000000000e */
[----:B------:R-:W-:-:S04]  /*3850*/  FFMA R17, R17, R14, R0 ;  /* 0x0000000e11117223 */ /* 0x000fc80000000000 */
[----:B------:R-:W-:-:S05]  /*3860*/  FFMA R0, R15, R17, R14 ;  /* 0x000000110f007223 */ /* 0x000fca000000000e */
[----:B------:R-:W-:-:S04]  /*3870*/  SHF.R.U32.HI R10, RZ, 0x17, R0 ;  /* 0x00000017ff0a7819 */ /* 0x000fc80000011600 */
[----:B------:R-:W-:-:S04]  /*3880*/  LOP3.LUT R10, R10, 0xff, RZ, 0xc0, !PT ;  /* 0x000000ff0a0a7812 */ /* 0x000fc800078ec0ff */
[----:B------:R-:W-:-:S04]  /*3890*/  IADD3 R16, PT, PT, R10, R13, RZ ;  /* 0x0000000d0a107210 */ /* 0x000fc80007ffe0ff */
[----:B------:R-:W-:-:S04]  /*38a0*/  IADD3 R10, PT, PT, R16, -0x1, RZ ;  /* 0xffffffff100a7810 */ /* 0x000fc80007ffe0ff */
[----:B------:R-:W-:-:S13]  /*38b0*/  ISETP.GE.U32.AND P0, PT, R10, 0xfe, PT ;  /* 0x000000fe0a00780c */ /* 0x000fda0003f06070 */
[----:B------:R-:W-:Y:S05]  /*38c0*/  @!P0 BRA `(.L_x_215) ;  /* 0x0000000000808947 */ /* 0x000fea0003800000 */
[----:B------:R-:W-:-:S13]  /*38d0*/  ISETP.GT.AND P0, PT, R16, 0xfe, PT ;  /* 0x000000fe1000780c */ /* 0x000fda0003f04270 */
[----:B------:R-:W-:Y:S05]  /*38e0*/  @P0 BRA `(.L_x_216) ;  /* 0x00000000006c0947 */ /* 0x000fea0003800000 */
[----:B------:R-:W-:-:S13]  /*38f0*/  ISETP.GE.AND P0, PT, R16, 0x1, PT ;  /* 0x000000011000780c */ /* 0x000fda0003f06270 */
[----:B------:R-:W-:Y:S05]  /*3900*/  @P0 BRA `(.L_x_217) ;  /* 0x0000000000740947 */ /* 0x000fea0003800000 */
[----:B------:R-:W-:Y:S02]  /*3910*/  ISETP.GE.AND P0, PT, R16, -0x18, PT ;  /* 0xffffffe81000780c */ /* 0x000fe40003f06270 */
[----:B------:R-:W-:-:S11]  /*3920*/  LOP3.LUT R0, R0, 0x80000000, RZ, 0xc0, !PT ;  /* 0x8000000000007812 */ /* 0x000fd600078ec0ff */
[----:B------:R-:W-:Y:S05]  /*3930*/  @!P0 BRA `(.L_x_217) ;  /* 0x0000000000688947 */ /* 0x000fea0003800000 */
[CCC-:B------:R-:W-:Y:S01]  /*3940*/  FFMA.RZ R10, R15.reuse, R17.reuse, R14.reuse ;  /* 0x000000110f0a7223 */ /* 0x1c0fe2000000c00e */
[C---:B------:R-:W-:Y:S02]  /*3950*/  IADD3 R13, PT, PT, R16.reuse, 0x20, RZ ;  /* 0x00000020100d7810 */ /* 0x040fe40007ffe0ff */
[----:B------:R-:W-:Y:S02]  /*3960*/  ISETP.NE.AND P3, PT, R16, RZ, PT ;  /* 0x000000ff1000720c */ /* 0x000fe40003f65270 */
[----:B------:R-:W-:Y:S01]  /*3970*/  LOP3.LUT R12, R10, 0x7fffff, RZ, 0xc0, !PT ;  /* 0x007fffff0a0c7812 */ /* 0x000fe200078ec0ff */
[CCC-:B------:R-:W-:Y:S01]  /*3980*/  FFMA.RP R10, R15.reuse, R17.reuse, R14.reuse ;  /* 0x000000110f0a7223 */ /* 0x1c0fe2000000800e */
[----:B------:R-:W-:Y:S01]  /*3990*/  FFMA.RM R15, R15, R17, R14 ;  /* 0x000000110f0f7223 */ /* 0x000fe2000000400e */
[----:B------:R-:W-:Y:S02]  /*39a0*/  ISETP.NE.AND P1, PT, R16, RZ, PT ;  /* 0x000000ff1000720c */ /* 0x000fe40003f25270 */
[----:B------:R-:W-:-:S02]  /*39b0*/  LOP3.LUT R12, R12, 0x800000, RZ, 0xfc, !PT ;  /* 0x008000000c0c7812 */ /* 0x000fc400078efcff */
[----:B------:R-:W-:Y:S02]  /*39c0*/  IADD3 R14, PT, PT, -R16, RZ, RZ ;  /* 0x000000ff100e7210 */ /* 0x000fe40007ffe1ff */
[----:B------:R-:W-:Y:S02]  /*39d0*/  SHF.L.U32 R13, R12, R13, RZ ;  /* 0x0000000d0c0d7219 */ /* 0x000fe400000006ff */
[----:B------:R-:W-:Y:S02]  /*39e0*/  FSETP.NEU.FTZ.AND P0, PT, R10, R15, PT ;  /* 0x0000000f0a00720b */ /* 0x000fe40003f1d000 */
[----:B------:R-:W-:Y:S02]  /*39f0*/  SEL R15, R14, RZ, P3 ;  /* 0x000000ff0e0f7207 */ /* 0x000fe40001800000 */
[----:B------:R-:W-:Y:S02]  /*3a00*/  ISETP.NE.AND P1, PT, R13, RZ, P1 ;  /* 0x000000ff0d00720c */ /* 0x000fe40000f25270 */
[----:B------:R-:W-:-:S02]  /*3a10*/  SHF.R.U32.HI R15, RZ, R15, R12 ;  /* 0x0000000fff0f7219 */ /* 0x000fc4000001160c */
[----:B------:R-:W-:Y:S02]  /*3a20*/  PLOP3.LUT P0, PT, P0, P1, PT, 0xf8, 0x8f ;  /* 0x00000000008f781c */ /* 0x000fe40000703f70 */
[----:B------:R-:W-:Y:S02]  /*3a30*/  SHF.R.U32.HI R13, RZ, 0x1, R15 ;  /* 0x00000001ff0d7819 */ /* 0x000fe4000001160f */
[----:B------:R-:W-:-:S04]  /*3a40*/  SEL R10, RZ, 0x1, !P0 ;  /* 0x00000001ff0a7807 */ /* 0x000fc80004000000 */
[----:B------:R-:W-:-:S04]  /*3a50*/  LOP3.LUT R10, R10, 0x1, R13, 0xf8, !PT ;  /* 0x000000010a0a7812 */ /* 0x000fc800078ef80d */
[----:B------:R-:W-:-:S04]  /*3a60*/  LOP3.LUT R10, R10, R15, RZ, 0xc0, !PT ;  /* 0x0000000f0a0a7212 */ /* 0x000fc800078ec0ff */
[----:B------:R-:W-:-:S04]  /*3a70*/  IADD3 R13, PT, PT, R13, R10, RZ ;  /* 0x0000000a0d0d7210 */ /* 0x000fc80007ffe0ff */
[----:B------:R-:W-:Y:S01]  /*3a80*/  LOP3.LUT R0, R13, R0, RZ, 0xfc, !PT ;  /* 0x000000000d007212 */ /* 0x000fe200078efcff */
[----:B------:R-:W-:Y:S06]  /*3a90*/  BRA `(.L_x_217) ;  /* 0x0000000000107947 */ /* 0x000fec0003800000 */
.L_x_216:
[----:B------:R-:W-:-:S04]  /*3aa0*/  LOP3.LUT R0, R0, 0x80000000, RZ, 0xc0, !PT ;  /* 0x8000000000007812 */ /* 0x000fc800078ec0ff */
[----:B------:R-:W-:Y:S01]  /*3ab0*/  LOP3.LUT R0, R0, 0x7f800000, RZ, 0xfc, !PT ;  /* 0x7f80000000007812 */ /* 0x000fe200078efcff */
[----:B------:R-:W-:Y:S06]  /*3ac0*/  BRA `(.L_x_217) ;  /* 0x0000000000047947 */ /* 0x000fec0003800000 */
.L_x_215:
[----:B------:R-:W-:-:S07]  /*3ad0*/  LEA R0, R13, R0, 0x17 ;  /* 0x000000000d007211 */ /* 0x000fce00078eb8ff */
.L_x_217:
[----:B------:R-:W-:Y:S05]  /*3ae0*/  BSYNC.RECONVERGENT B1 ;  /* 0x0000000000017941 */ /* 0x000fea0003800200 */
.L_x_214:
[----:B------:R-:W-:Y:S05]  /*3af0*/  BRA `(.L_x_218) ;  /* 0x0000000000207947 */ /* 0x000fea0003800000 */
.L_x_213:
[----:B------:R-:W-:-:S04]  /*3b00*/  LOP3.LUT R0, R13, 0x80000000, R0, 0x48, !PT ;  /* 0x800000000d007812 */ /* 0x000fc800078e4800 */
[----:B------:R-:W-:Y:S01]  /*3b10*/  LOP3.LUT R0, R0, 0x7f800000, RZ, 0xfc, !PT ;  /* 0x7f80000000007812 */ /* 0x000fe200078efcff */
[----:B------:R-:W-:Y:S06]  /*3b20*/  BRA `(.L_x_218) ;  /* 0x0000000000147947 */ /* 0x000fec0003800000 */
.L_x_212:
[----:B------:R-:W-:Y:S01]  /*3b30*/  LOP3.LUT R0, R13, 0x80000000, R0, 0x48, !PT ;  /* 0x800000000d007812 */ /* 0x000fe200078e4800 */
[----:B------:R-:W-:Y:S06]  /*3b40*/  BRA `(.L_x_218) ;  /* 0x00000000000c7947 */ /* 0x000fec0003800000 */
.L_x_211:
[----:B------:R-:W0:Y:S01]  /*3b50*/  MUFU.RSQ R0, -QNAN ;  /* 0xffc0000000007908 */ /* 0x000e220000001400 */
[----:B------:R-:W-:Y:S05]  /*3b60*/  BRA `(.L_x_218) ;  /* 0x0000000000047947 */ /* 0x000fea0003800000 */
.L_x_210:
[----:B------:R-:W-:-:S07]  /*3b70*/  FADD.FTZ R0, R0, R3 ;  /* 0x0000000300007221 */ /* 0x000fce0000010000 */
.L_x_218:
[----:B------:R-:W-:Y:S05]  /*3b80*/  BSYNC.RECONVERGENT B0 ;  /* 0x0000000000007941 */ /* 0x000fea0003800200 */
.L_x_208:
[----:B------:R-:W-:Y:S01]  /*3b90*/  HFMA2 R13, -RZ, RZ, 0, 0 ;  /* 0x00000000ff0d7431 */ /* 0x000fe200000001ff */
[----:B------:R-:W-:Y:S02]  /*3ba0*/  MOV R12, R2 ;  /* 0x00000002000c7202 */ /* 0x000fe40000000f00 */
[----:B0-----:R-:W-:Y:S02]  /*3bb0*/  MOV R15, R0 ;  /* 0x00000000000f7202 */ /* 0x001fe40000000f00 */
[----:B------:R-:W-:Y:S05]  /*3bc0*/  RET.REL.NODEC R12 `(_Z24standardize_block_kernelIfEvPT_ii) ;  /* 0xffffffc40c0c7950 */ /* 0x000fea0003c3ffff */
.L_x_219:
        /* <DEDUP_REMOVED lines=11> */
.L_x_223:


//--------------------- .nv.shared.reserved.0     --------------------------
	.section	.nv.shared.reserved.0,"aw",@nobits
	.weak		__nv_reservedSMEM_offset_0_alias
	.size		__nv_reservedSMEM_offset_0_alias, 0, 64
	.other		__nv_reservedSMEM_offset_0_alias,@"STO_CUDA_RESERVED_SHARED STV_DEFAULT"
__nv_reservedSMEM_offset_0_alias:
	.zero		0
	.zero		64


//--------------------- .nv.constant0._Z25array_vector_multiply_addIdEvPT_S1_iS1_i --------------------------
	.section	.nv.constant0._Z25array_vector_multiply_addIdEvPT_S1_iS1_i,"a",@progbits
	.sectionflags	@""
	.align	4
.nv.constant0._Z25array_vector_multiply_addIdEvPT_S1_iS1_i:
	.zero		932


//--------------------- .nv.constant0._Z25array_vector_multiply_addIfEvPT_S1_iS1_i --------------------------
	.section	.nv.constant0._Z25array_vector_multiply_addIfEvPT_S1_iS1_i,"a",@progbits
	.sectionflags	@""
	.align	4
.nv.constant0._Z25array_vector_multiply_addIfEvPT_S1_iS1_i:
	.zero		932


//--------------------- .nv.constant0._Z19vector_multiply_addIdEvPKT_S2_iiPS0_i --------------------------
	.section	.nv.constant0._Z19vector_multiply_addIdEvPKT_S2_iiPS0_i,"a",@progbits
	.sectionflags	@""
	.align	4
.nv.constant0._Z19vector_multiply_addIdEvPKT_S2_iiPS0_i:
	.zero		932


//--------------------- .nv.constant0._Z19vector_multiply_addIfEvPKT_S2_iiPS0_i --------------------------
	.section	.nv.constant0._Z19vector_multiply_addIfEvPKT_S2_iiPS0_i,"a",@progbits
	.sectionflags	@""
	.align	4
.nv.constant0._Z19vector_multiply_addIfEvPKT_S2_iiPS0_i:
	.zero		932


//--------------------- .nv.constant0._Z19vector_multiply_addIdEvPKT_S2_iiPS0_ --------------------------
	.section	.nv.constant0._Z19vector_multiply_addIdEvPKT_S2_iiPS0_,"a",@progbits
	.sectionflags	@""
	.align	4
.nv.constant0._Z19vector_multiply_addIdEvPKT_S2_iiPS0_:
	.zero		928


//--------------------- .nv.constant0._Z19vector_multiply_addIfEvPKT_S2_iiPS0_ --------------------------
	.section	.nv.constant0._Z19vector_multiply_addIfEvPKT_S2_iiPS0_,"a",@progbits
	.sectionflags	@""
	.align	4
.nv.constant0._Z19vector_multiply_addIfEvPKT_S2_iiPS0_:
	.zero		928


//--------------------- .nv.constant0._Z24standardize_block_kernelIdEvPT_ii --------------------------
	.section	.nv.constant0._Z24standardize_block_kernelIdEvPT_ii,"a",@progbits
	.sectionflags	@""
	.align	4
.nv.constant0._Z24standardize_block_kernelIdEvPT_ii:
	.zero		912


//--------------------- .nv.constant0._Z24standardize_block_kernelIfEvPT_ii --------------------------
	.section	.nv.constant0._Z24standardize_block_kernelIfEvPT_ii,"a",@progbits
	.sectionflags	@""
	.align	4
.nv.constant0._Z24standardize_block_kernelIfEvPT_ii:
	.zero		912


//--------------------- SYMBOLS --------------------------

	.type		.nv.reservedSmem.offset0,@object
	.size		.nv.reservedSmem.offset0,0x4
